//
// Generated by NVIDIA NVVM Compiler
//
// Compiler Build ID: CL-36424714
// Cuda compilation tools, release 13.0, V13.0.88
// Based on NVVM 20.0.0
//

.version 9.0
.target sm_100
.address_size 64

	// .globl	_Z16normalize_kernelPfii

.visible .entry _Z16normalize_kernelPfii(
	.param .u64 .ptr .align 1 _Z16normalize_kernelPfii_param_0,
	.param .u32 _Z16normalize_kernelPfii_param_1,
	.param .u32 _Z16normalize_kernelPfii_param_2
)
{
	.reg .pred 	%p<29>;
	.reg .b32 	%r<68>;
	.reg .b32 	%f<286>;
	.reg .b64 	%rd<56>;

	ld.param.u64 	%rd21, [_Z16normalize_kernelPfii_param_0];
	ld.param.u32 	%r49, [_Z16normalize_kernelPfii_param_1];
	ld.param.u32 	%r48, [_Z16normalize_kernelPfii_param_2];
	mov.u32 	%r1, %ctaid.x;
	setp.ge.s32 	%p1, %r1, %r49;
	@%p1 bra 	$L__BB0_40;
	cvta.to.global.u64 	%rd1, %rd21;
	mul.lo.s32 	%r2, %r48, %r1;
	mul.wide.s32 	%rd22, %r2, 4;
	add.s64 	%rd2, %rd1, %rd22;
	setp.lt.s32 	%p2, %r48, 1;
	mov.f32 	%f276, 0f00000000;
	@%p2 bra 	$L__BB0_14;
	and.b32  	%r3, %r48, 15;
	setp.lt.u32 	%p3, %r48, 16;
	mov.f32 	%f276, 0f00000000;
	mov.b32 	%r55, 0;
	@%p3 bra 	$L__BB0_5;
	and.b32  	%r55, %r48, 2147483632;
	neg.s32 	%r53, %r55;
	add.s64 	%rd24, %rd22, %rd1;
	add.s64 	%rd50, %rd24, 32;
	mov.f32 	%f276, 0f00000000;
$L__BB0_4:
	.pragma "nounroll";
	ld.global.f32 	%f34, [%rd50+-32];
	add.f32 	%f35, %f276, %f34;
	ld.global.f32 	%f36, [%rd50+-28];
	add.f32 	%f37, %f35, %f36;
	ld.global.f32 	%f38, [%rd50+-24];
	add.f32 	%f39, %f37, %f38;
	ld.global.f32 	%f40, [%rd50+-20];
	add.f32 	%f41, %f39, %f40;
	ld.global.f32 	%f42, [%rd50+-16];
	add.f32 	%f43, %f41, %f42;
	ld.global.f32 	%f44, [%rd50+-12];
	add.f32 	%f45, %f43, %f44;
	ld.global.f32 	%f46, [%rd50+-8];
	add.f32 	%f47, %f45, %f46;
	ld.global.f32 	%f48, [%rd50+-4];
	add.f32 	%f49, %f47, %f48;
	ld.global.f32 	%f50, [%rd50];
	add.f32 	%f51, %f49, %f50;
	ld.global.f32 	%f52, [%rd50+4];
	add.f32 	%f53, %f51, %f52;
	ld.global.f32 	%f54, [%rd50+8];
	add.f32 	%f55, %f53, %f54;
	ld.global.f32 	%f56, [%rd50+12];
	add.f32 	%f57, %f55, %f56;
	ld.global.f32 	%f58, [%rd50+16];
	add.f32 	%f59, %f57, %f58;
	ld.global.f32 	%f60, [%rd50+20];
	add.f32 	%f61, %f59, %f60;
	ld.global.f32 	%f62, [%rd50+24];
	add.f32 	%f63, %f61, %f62;
	ld.global.f32 	%f64, [%rd50+28];
	add.f32 	%f276, %f63, %f64;
	add.s32 	%r53, %r53, 16;
	add.s64 	%rd50, %rd50, 64;
	setp.ne.s32 	%p4, %r53, 0;
	@%p4 bra 	$L__BB0_4;
$L__BB0_5:
	setp.eq.s32 	%p5, %r3, 0;
	@%p5 bra 	$L__BB0_14;
	and.b32  	%r9, %r48, 7;
	setp.lt.u32 	%p6, %r3, 8;
	@%p6 bra 	$L__BB0_8;
	mul.wide.u32 	%rd25, %r55, 4;
	add.s64 	%rd26, %rd2, %rd25;
	ld.global.f32 	%f66, [%rd26];
	add.f32 	%f67, %f276, %f66;
	ld.global.f32 	%f68, [%rd26+4];
	add.f32 	%f69, %f67, %f68;
	ld.global.f32 	%f70, [%rd26+8];
	add.f32 	%f71, %f69, %f70;
	ld.global.f32 	%f72, [%rd26+12];
	add.f32 	%f73, %f71, %f72;
	ld.global.f32 	%f74, [%rd26+16];
	add.f32 	%f75, %f73, %f74;
	ld.global.f32 	%f76, [%rd26+20];
	add.f32 	%f77, %f75, %f76;
	ld.global.f32 	%f78, [%rd26+24];
	add.f32 	%f79, %f77, %f78;
	ld.global.f32 	%f80, [%rd26+28];
	add.f32 	%f276, %f79, %f80;
	add.s32 	%r55, %r55, 8;
$L__BB0_8:
	setp.eq.s32 	%p7, %r9, 0;
	@%p7 bra 	$L__BB0_14;
	and.b32  	%r12, %r48, 3;
	setp.lt.u32 	%p8, %r9, 4;
	@%p8 bra 	$L__BB0_11;
	mul.wide.u32 	%rd27, %r55, 4;
	add.s64 	%rd28, %rd2, %rd27;
	ld.global.f32 	%f82, [%rd28];
	add.f32 	%f83, %f276, %f82;
	ld.global.f32 	%f84, [%rd28+4];
	add.f32 	%f85, %f83, %f84;
	ld.global.f32 	%f86, [%rd28+8];
	add.f32 	%f87, %f85, %f86;
	ld.global.f32 	%f88, [%rd28+12];
	add.f32 	%f276, %f87, %f88;
	add.s32 	%r55, %r55, 4;
$L__BB0_11:
	setp.eq.s32 	%p9, %r12, 0;
	@%p9 bra 	$L__BB0_14;
	mul.wide.u32 	%rd30, %r55, 4;
	add.s64 	%rd31, %rd22, %rd30;
	add.s64 	%rd51, %rd1, %rd31;
	neg.s32 	%r57, %r12;
$L__BB0_13:
	.pragma "nounroll";
	ld.global.f32 	%f89, [%rd51];
	add.f32 	%f276, %f276, %f89;
	add.s64 	%rd51, %rd51, 4;
	add.s32 	%r57, %r57, 1;
	setp.ne.s32 	%p10, %r57, 0;
	@%p10 bra 	$L__BB0_13;
$L__BB0_14:
	setp.lt.s32 	%p11, %r48, 1;
	cvt.rn.f32.s32 	%f14, %r48;
	div.rn.f32 	%f15, %f276, %f14;
	mov.f32 	%f285, 0f00000000;
	@%p11 bra 	$L__BB0_27;
	and.b32  	%r18, %r48, 15;
	setp.lt.u32 	%p12, %r48, 16;
	mov.f32 	%f285, 0f00000000;
	mov.b32 	%r60, 0;
	@%p12 bra 	$L__BB0_18;
	and.b32  	%r60, %r48, 2147483632;
	neg.s32 	%r58, %r60;
	add.s64 	%rd33, %rd22, %rd1;
	add.s64 	%rd52, %rd33, 32;
	mov.f32 	%f285, 0f00000000;
$L__BB0_17:
	.pragma "nounroll";
	ld.global.f32 	%f94, [%rd52+-32];
	sub.f32 	%f95, %f94, %f15;
	fma.rn.f32 	%f96, %f95, %f95, %f285;
	ld.global.f32 	%f97, [%rd52+-28];
	sub.f32 	%f98, %f97, %f15;
	fma.rn.f32 	%f99, %f98, %f98, %f96;
	ld.global.f32 	%f100, [%rd52+-24];
	sub.f32 	%f101, %f100, %f15;
	fma.rn.f32 	%f102, %f101, %f101, %f99;
	ld.global.f32 	%f103, [%rd52+-20];
	sub.f32 	%f104, %f103, %f15;
	fma.rn.f32 	%f105, %f104, %f104, %f102;
	ld.global.f32 	%f106, [%rd52+-16];
	sub.f32 	%f107, %f106, %f15;
	fma.rn.f32 	%f108, %f107, %f107, %f105;
	ld.global.f32 	%f109, [%rd52+-12];
	sub.f32 	%f110, %f109, %f15;
	fma.rn.f32 	%f111, %f110, %f110, %f108;
	ld.global.f32 	%f112, [%rd52+-8];
	sub.f32 	%f113, %f112, %f15;
	fma.rn.f32 	%f114, %f113, %f113, %f111;
	ld.global.f32 	%f115, [%rd52+-4];
	sub.f32 	%f116, %f115, %f15;
	fma.rn.f32 	%f117, %f116, %f116, %f114;
	ld.global.f32 	%f118, [%rd52];
	sub.f32 	%f119, %f118, %f15;
	fma.rn.f32 	%f120, %f119, %f119, %f117;
	ld.global.f32 	%f121, [%rd52+4];
	sub.f32 	%f122, %f121, %f15;
	fma.rn.f32 	%f123, %f122, %f122, %f120;
	ld.global.f32 	%f124, [%rd52+8];
	sub.f32 	%f125, %f124, %f15;
	fma.rn.f32 	%f126, %f125, %f125, %f123;
	ld.global.f32 	%f127, [%rd52+12];
	sub.f32 	%f128, %f127, %f15;
	fma.rn.f32 	%f129, %f128, %f128, %f126;
	ld.global.f32 	%f130, [%rd52+16];
	sub.f32 	%f131, %f130, %f15;
	fma.rn.f32 	%f132, %f131, %f131, %f129;
	ld.global.f32 	%f133, [%rd52+20];
	sub.f32 	%f134, %f133, %f15;
	fma.rn.f32 	%f135, %f134, %f134, %f132;
	ld.global.f32 	%f136, [%rd52+24];
	sub.f32 	%f137, %f136, %f15;
	fma.rn.f32 	%f138, %f137, %f137, %f135;
	ld.global.f32 	%f139, [%rd52+28];
	sub.f32 	%f140, %f139, %f15;
	fma.rn.f32 	%f285, %f140, %f140, %f138;
	add.s32 	%r58, %r58, 16;
	add.s64 	%rd52, %rd52, 64;
	setp.ne.s32 	%p13, %r58, 0;
	@%p13 bra 	$L__BB0_17;
$L__BB0_18:
	setp.eq.s32 	%p14, %r18, 0;
	@%p14 bra 	$L__BB0_27;
	and.b32  	%r24, %r48, 7;
	setp.lt.u32 	%p15, %r18, 8;
	@%p15 bra 	$L__BB0_21;
	mul.wide.u32 	%rd34, %r60, 4;
	add.s64 	%rd35, %rd2, %rd34;
	ld.global.f32 	%f142, [%rd35];
	sub.f32 	%f143, %f142, %f15;
	fma.rn.f32 	%f144, %f143, %f143, %f285;
	ld.global.f32 	%f145, [%rd35+4];
	sub.f32 	%f146, %f145, %f15;
	fma.rn.f32 	%f147, %f146, %f146, %f144;
	ld.global.f32 	%f148, [%rd35+8];
	sub.f32 	%f149, %f148, %f15;
	fma.rn.f32 	%f150, %f149, %f149, %f147;
	ld.global.f32 	%f151, [%rd35+12];
	sub.f32 	%f152, %f151, %f15;
	fma.rn.f32 	%f153, %f152, %f152, %f150;
	ld.global.f32 	%f154, [%rd35+16];
	sub.f32 	%f155, %f154, %f15;
	fma.rn.f32 	%f156, %f155, %f155, %f153;
	ld.global.f32 	%f157, [%rd35+20];
	sub.f32 	%f158, %f157, %f15;
	fma.rn.f32 	%f159, %f158, %f158, %f156;
	ld.global.f32 	%f160, [%rd35+24];
	sub.f32 	%f161, %f160, %f15;
	fma.rn.f32 	%f162, %f161, %f161, %f159;
	ld.global.f32 	%f163, [%rd35+28];
	sub.f32 	%f164, %f163, %f15;
	fma.rn.f32 	%f285, %f164, %f164, %f162;
	add.s32 	%r60, %r60, 8;
$L__BB0_21:
	setp.eq.s32 	%p16, %r24, 0;
	@%p16 bra 	$L__BB0_27;
	and.b32  	%r27, %r48, 3;
	setp.lt.u32 	%p17, %r24, 4;
	@%p17 bra 	$L__BB0_24;
	mul.wide.u32 	%rd36, %r60, 4;
	add.s64 	%rd37, %rd2, %rd36;
	ld.global.f32 	%f166, [%rd37];
	sub.f32 	%f167, %f166, %f15;
	fma.rn.f32 	%f168, %f167, %f167, %f285;
	ld.global.f32 	%f169, [%rd37+4];
	sub.f32 	%f170, %f169, %f15;
	fma.rn.f32 	%f171, %f170, %f170, %f168;
	ld.global.f32 	%f172, [%rd37+8];
	sub.f32 	%f173, %f172, %f15;
	fma.rn.f32 	%f174, %f173, %f173, %f171;
	ld.global.f32 	%f175, [%rd37+12];
	sub.f32 	%f176, %f175, %f15;
	fma.rn.f32 	%f285, %f176, %f176, %f174;
	add.s32 	%r60, %r60, 4;
$L__BB0_24:
	setp.eq.s32 	%p18, %r27, 0;
	@%p18 bra 	$L__BB0_27;
	mul.wide.u32 	%rd39, %r60, 4;
	add.s64 	%rd40, %rd22, %rd39;
	add.s64 	%rd53, %rd1, %rd40;
	neg.s32 	%r62, %r27;
$L__BB0_26:
	.pragma "nounroll";
	ld.global.f32 	%f177, [%rd53];
	sub.f32 	%f178, %f177, %f15;
	fma.rn.f32 	%f285, %f178, %f178, %f285;
	add.s64 	%rd53, %rd53, 4;
	add.s32 	%r62, %r62, 1;
	setp.ne.s32 	%p19, %r62, 0;
	@%p19 bra 	$L__BB0_26;
$L__BB0_27:
	setp.lt.s32 	%p20, %r48, 1;
	div.rn.f32 	%f179, %f285, %f14;
	add.f32 	%f180, %f179, 0f3727C5AC;
	sqrt.rn.f32 	%f29, %f180;
	@%p20 bra 	$L__BB0_40;
	and.b32  	%r33, %r48, 15;
	setp.lt.u32 	%p21, %r48, 16;
	mov.b32 	%r65, 0;
	@%p21 bra 	$L__BB0_31;
	and.b32  	%r65, %r48, 2147483632;
	neg.s32 	%r63, %r65;
	add.s64 	%rd42, %rd22, %rd1;
	add.s64 	%rd54, %rd42, 32;
$L__BB0_30:
	.pragma "nounroll";
	ld.global.f32 	%f181, [%rd54+-32];
	sub.f32 	%f182, %f181, %f15;
	div.rn.f32 	%f183, %f182, %f29;
	st.global.f32 	[%rd54+-32], %f183;
	ld.global.f32 	%f184, [%rd54+-28];
	sub.f32 	%f185, %f184, %f15;
	div.rn.f32 	%f186, %f185, %f29;
	st.global.f32 	[%rd54+-28], %f186;
	ld.global.f32 	%f187, [%rd54+-24];
	sub.f32 	%f188, %f187, %f15;
	div.rn.f32 	%f189, %f188, %f29;
	st.global.f32 	[%rd54+-24], %f189;
	ld.global.f32 	%f190, [%rd54+-20];
	sub.f32 	%f191, %f190, %f15;
	div.rn.f32 	%f192, %f191, %f29;
	st.global.f32 	[%rd54+-20], %f192;
	ld.global.f32 	%f193, [%rd54+-16];
	sub.f32 	%f194, %f193, %f15;
	div.rn.f32 	%f195, %f194, %f29;
	st.global.f32 	[%rd54+-16], %f195;
	ld.global.f32 	%f196, [%rd54+-12];
	sub.f32 	%f197, %f196, %f15;
	div.rn.f32 	%f198, %f197, %f29;
	st.global.f32 	[%rd54+-12], %f198;
	ld.global.f32 	%f199, [%rd54+-8];
	sub.f32 	%f200, %f199, %f15;
	div.rn.f32 	%f201, %f200, %f29;
	st.global.f32 	[%rd54+-8], %f201;
	ld.global.f32 	%f202, [%rd54+-4];
	sub.f32 	%f203, %f202, %f15;
	div.rn.f32 	%f204, %f203, %f29;
	st.global.f32 	[%rd54+-4], %f204;
	ld.global.f32 	%f205, [%rd54];
	sub.f32 	%f206, %f205, %f15;
	div.rn.f32 	%f207, %f206, %f29;
	st.global.f32 	[%rd54], %f207;
	ld.global.f32 	%f208, [%rd54+4];
	sub.f32 	%f209, %f208, %f15;
	div.rn.f32 	%f210, %f209, %f29;
	st.global.f32 	[%rd54+4], %f210;
	ld.global.f32 	%f211, [%rd54+8];
	sub.f32 	%f212, %f211, %f15;
	div.rn.f32 	%f213, %f212, %f29;
	st.global.f32 	[%rd54+8], %f213;
	ld.global.f32 	%f214, [%rd54+12];
	sub.f32 	%f215, %f214, %f15;
	div.rn.f32 	%f216, %f215, %f29;
	st.global.f32 	[%rd54+12], %f216;
	ld.global.f32 	%f217, [%rd54+16];
	sub.f32 	%f218, %f217, %f15;
	div.rn.f32 	%f219, %f218, %f29;
	st.global.f32 	[%rd54+16], %f219;
	ld.global.f32 	%f220, [%rd54+20];
	sub.f32 	%f221, %f220, %f15;
	div.rn.f32 	%f222, %f221, %f29;
	st.global.f32 	[%rd54+20], %f222;
	ld.global.f32 	%f223, [%rd54+24];
	sub.f32 	%f224, %f223, %f15;
	div.rn.f32 	%f225, %f224, %f29;
	st.global.f32 	[%rd54+24], %f225;
	ld.global.f32 	%f226, [%rd54+28];
	sub.f32 	%f227, %f226, %f15;
	div.rn.f32 	%f228, %f227, %f29;
	st.global.f32 	[%rd54+28], %f228;
	add.s32 	%r63, %r63, 16;
	add.s64 	%rd54, %rd54, 64;
	setp.ne.s32 	%p22, %r63, 0;
	@%p22 bra 	$L__BB0_30;
$L__BB0_31:
	setp.eq.s32 	%p23, %r33, 0;
	@%p23 bra 	$L__BB0_40;
	and.b32  	%r39, %r48, 7;
	setp.lt.u32 	%p24, %r33, 8;
	@%p24 bra 	$L__BB0_34;
	mul.wide.u32 	%rd43, %r65, 4;
	add.s64 	%rd44, %rd2, %rd43;
	ld.global.f32 	%f229, [%rd44];
	sub.f32 	%f230, %f229, %f15;
	div.rn.f32 	%f231, %f230, %f29;
	st.global.f32 	[%rd44], %f231;
	ld.global.f32 	%f232, [%rd44+4];
	sub.f32 	%f233, %f232, %f15;
	div.rn.f32 	%f234, %f233, %f29;
	st.global.f32 	[%rd44+4], %f234;
	ld.global.f32 	%f235, [%rd44+8];
	sub.f32 	%f236, %f235, %f15;
	div.rn.f32 	%f237, %f236, %f29;
	st.global.f32 	[%rd44+8], %f237;
	ld.global.f32 	%f238, [%rd44+12];
	sub.f32 	%f239, %f238, %f15;
	div.rn.f32 	%f240, %f239, %f29;
	st.global.f32 	[%rd44+12], %f240;
	ld.global.f32 	%f241, [%rd44+16];
	sub.f32 	%f242, %f241, %f15;
	div.rn.f32 	%f243, %f242, %f29;
	st.global.f32 	[%rd44+16], %f243;
	ld.global.f32 	%f244, [%rd44+20];
	sub.f32 	%f245, %f244, %f15;
	div.rn.f32 	%f246, %f245, %f29;
	st.global.f32 	[%rd44+20], %f246;
	ld.global.f32 	%f247, [%rd44+24];
	sub.f32 	%f248, %f247, %f15;
	div.rn.f32 	%f249, %f248, %f29;
	st.global.f32 	[%rd44+24], %f249;
	ld.global.f32 	%f250, [%rd44+28];
	sub.f32 	%f251, %f250, %f15;
	div.rn.f32 	%f252, %f251, %f29;
	st.global.f32 	[%rd44+28], %f252;
	add.s32 	%r65, %r65, 8;
$L__BB0_34:
	setp.eq.s32 	%p25, %r39, 0;
	@%p25 bra 	$L__BB0_40;
	and.b32  	%r42, %r48, 3;
	setp.lt.u32 	%p26, %r39, 4;
	@%p26 bra 	$L__BB0_37;
	mul.wide.u32 	%rd45, %r65, 4;
	add.s64 	%rd46, %rd2, %rd45;
	ld.global.f32 	%f253, [%rd46];
	sub.f32 	%f254, %f253, %f15;
	div.rn.f32 	%f255, %f254, %f29;
	st.global.f32 	[%rd46], %f255;
	ld.global.f32 	%f256, [%rd46+4];
	sub.f32 	%f257, %f256, %f15;
	div.rn.f32 	%f258, %f257, %f29;
	st.global.f32 	[%rd46+4], %f258;
	ld.global.f32 	%f259, [%rd46+8];
	sub.f32 	%f260, %f259, %f15;
	div.rn.f32 	%f261, %f260, %f29;
	st.global.f32 	[%rd46+8], %f261;
	ld.global.f32 	%f262, [%rd46+12];
	sub.f32 	%f263, %f262, %f15;
	div.rn.f32 	%f264, %f263, %f29;
	st.global.f32 	[%rd46+12], %f264;
	add.s32 	%r65, %r65, 4;
$L__BB0_37:
	setp.eq.s32 	%p27, %r42, 0;
	@%p27 bra 	$L__BB0_40;
	mul.wide.u32 	%rd48, %r65, 4;
	add.s64 	%rd49, %rd22, %rd48;
	add.s64 	%rd55, %rd1, %rd49;
	neg.s32 	%r67, %r42;
$L__BB0_39:
	.pragma "nounroll";
	ld.global.f32 	%f265, [%rd55];
	sub.f32 	%f266, %f265, %f15;
	div.rn.f32 	%f267, %f266, %f29;
	st.global.f32 	[%rd55], %f267;
	add.s64 	%rd55, %rd55, 4;
	add.s32 	%r67, %r67, 1;
	setp.ne.s32 	%p28, %r67, 0;
	@%p28 bra 	$L__BB0_39;
$L__BB0_40:
	ret;

}


// ===== COMPILED SASS (sm_100) =====

	.target	sm_100

	.elftype	@"ET_EXEC"


//--------------------- .note.nv.tkinfo           --------------------------
	.section	.note.nv.tkinfo,"",@"SHT_NOTE"
	.sectionflags	@"SHF_NOTE_NV_TKINFO"
	.tkinfo
        /*0018*/ 	.word	0x00000002
        /*0030*/ 	.string	""
        /*0030*/ 	.string	"ptxas"
        /*0030*/ 	.string	"Cuda compilation tools, release 13.0, V13.0.88"
        /*0030*/ 	.string	"Build cuda_13.0.r13.0/compiler.36424714_0"
        /*0030*/ 	.string	"-arch sm_100 -m 64 "



//--------------------- .note.nv.cuinfo           --------------------------
	.section	.note.nv.cuinfo,"",@"SHT_NOTE"
	.sectionflags	@"SHF_NOTE_NV_CUINFO"
        /*0018*/ 	.short	0x0002
        /*001a*/ 	.short	0x0064
        /*001c*/ 	.short	0x0082
	.zero		2


//--------------------- .nv.info                  --------------------------
	.section	.nv.info,"",@"SHT_CUDA_INFO"
	.align	4


	//----- nvinfo : EIATTR_REGCOUNT
	.align		4
        /*0000*/ 	.byte	0x04, 0x2f
        /*0002*/ 	.short	(.L_1 - .L_0)
	.align		4
.L_0:
        /*0004*/ 	.word	index@(_Z16normalize_kernelPfii)
        /*0008*/ 	.word	0x00000020


	//----- nvinfo : EIATTR_FRAME_SIZE
	.align		4
.L_1:
        /*000c*/ 	.byte	0x04, 0x11
        /*000e*/ 	.short	(.L_3 - .L_2)
	.align		4
.L_2:
        /*0010*/ 	.word	index@($__internal_1_$__cuda_sm3x_div_rn_noftz_f32_slowpath)
        /*0014*/ 	.word	0x00000000


	//----- nvinfo : EIATTR_FRAME_SIZE
	.align		4
.L_3:
        /*0018*/ 	.byte	0x04, 0x11
        /*001a*/ 	.short	(.L_5 - .L_4)
	.align		4
.L_4:
        /*001c*/ 	.word	index@($__internal_0_$__cuda_sm20_sqrt_rn_f32_slowpath)
        /*0020*/ 	.word	0x00000000


	//----- nvinfo : EIATTR_FRAME_SIZE
	.align		4
.L_5:
        /*0024*/ 	.byte	0x04, 0x11
        /*0026*/ 	.short	(.L_7 - .L_6)
	.align		4
.L_6:
        /*0028*/ 	.word	index@(_Z16normalize_kernelPfii)
        /*002c*/ 	.word	0x00000000


	//----- nvinfo : EIATTR_MIN_STACK_SIZE
	.align		4
.L_7:
        /*0030*/ 	.byte	0x04, 0x12
        /*0032*/ 	.short	(.L_9 - .L_8)
	.align		4
.L_8:
        /*0034*/ 	.word	index@(_Z16normalize_kernelPfii)
        /*0038*/ 	.word	0x00000000
.L_9:


//--------------------- .nv.compat                --------------------------
	.section	.nv.compat,"",@"SHT_CUDA_COMPAT_INFO"
	.align	4
        /*0000*/ 	.byte	0x02, 0x09, 0x00, 0x00, 0x02, 0x02, 0x01, 0x00, 0x02, 0x05, 0x05, 0x00, 0x03, 0x07, 0x01, 0x01
        /*0010*/ 	.byte	0x02, 0x03, 0x00, 0x00, 0x02, 0x06, 0x01, 0x00, 0x04, 0x0b, 0x08, 0x00, 0x01, 0x00, 0x00, 0x00
        /*0020*/ 	.byte	0x00, 0x00, 0x00, 0x00


//--------------------- .nv.info._Z16normalize_kernelPfii --------------------------
	.section	.nv.info._Z16normalize_kernelPfii,"",@"SHT_CUDA_INFO"
	.sectionflags	@""
	.align	4


	//----- nvinfo : EIATTR_CUDA_API_VERSION
	.align		4
        /*0000*/ 	.byte	0x04, 0x37
        /*0002*/ 	.short	(.L_11 - .L_10)
.L_10:
        /*0004*/ 	.word	0x00000082


	//----- nvinfo : EIATTR_KPARAM_INFO
	.align		4
.L_11:
        /*0008*/ 	.byte	0x04, 0x17
        /*000a*/ 	.short	(.L_13 - .L_12)
.L_12:
        /*000c*/ 	.word	0x00000000
        /*0010*/ 	.short	0x0002
        /*0012*/ 	.short	0x000c
        /*0014*/ 	.byte	0x00, 0xf0, 0x11, 0x00


	//----- nvinfo : EIATTR_KPARAM_INFO
	.align		4
.L_13:
        /*0018*/ 	.byte	0x04, 0x17
        /*001a*/ 	.short	(.L_15 - .L_14)
.L_14:
        /*001c*/ 	.word	0x00000000
        /*0020*/ 	.short	0x0001
        /*0022*/ 	.short	0x0008
        /*0024*/ 	.byte	0x00, 0xf0, 0x11, 0x00


	//----- nvinfo : EIATTR_KPARAM_INFO
	.align		4
.L_15:
        /*0028*/ 	.byte	0x04, 0x17
        /*002a*/ 	.short	(.L_17 - .L_16)
.L_16:
        /*002c*/ 	.word	0x00000000
        /*0030*/ 	.short	0x0000
        /*0032*/ 	.short	0x0000
        /*0034*/ 	.byte	0x00, 0xf5, 0x21, 0x00


	//----- nvinfo : EIATTR_SPARSE_MMA_MASK
	.align		4
.L_17:
        /*0038*/ 	.byte	0x03, 0x50
        /*003a*/ 	.short	0x0000


	//----- nvinfo : EIATTR_MAXREG_COUNT
	.align		4
        /*003c*/ 	.byte	0x03, 0x1b
        /*003e*/ 	.short	0x00ff


	//----- nvinfo : EIATTR_MERCURY_ISA_VERSION
	.align		4
        /*0040*/ 	.byte	0x03, 0x5f
        /*0042*/ 	.short	0x0101


	//----- nvinfo : EIATTR_VRC_CTA_INIT_COUNT
	.align		4
        /*0044*/ 	.byte	0x02, 0x4a
	.zero		1
	.zero		1


	//----- nvinfo : EIATTR_EXIT_INSTR_OFFSETS
	.align		4
        /*0048*/ 	.byte	0x04, 0x1c
        /*004a*/ 	.short	(.L_19 - .L_18)


	//   ....[0]....
.L_18:
        /*004c*/ 	.word	0x00000040


	//   ....[1]....
        /*0050*/ 	.word	0x000011b0


	//   ....[2]....
        /*0054*/ 	.word	0x00002140


	//   ....[3]....
        /*0058*/ 	.word	0x00002900


	//   ....[4]....
        /*005c*/ 	.word	0x00002d20


	//   ....[5]....
        /*0060*/ 	.word	0x00002ee0


	//----- nvinfo : EIATTR_CRS_STACK_SIZE
	.align		4
.L_19:
        /*0064*/ 	.byte	0x04, 0x1e
        /*0066*/ 	.short	(.L_21 - .L_20)
.L_20:
        /*0068*/ 	.word	0x00000000


	//----- nvinfo : EIATTR_CBANK_PARAM_SIZE
	.align		4
.L_21:
        /*006c*/ 	.byte	0x03, 0x19
        /*006e*/ 	.short	0x0010


	//----- nvinfo : EIATTR_PARAM_CBANK
	.align		4
        /*0070*/ 	.byte	0x04, 0x0a
        /*0072*/ 	.short	(.L_23 - .L_22)
	.align		4
.L_22:
        /*0074*/ 	.word	index@(.nv.constant0._Z16normalize_kernelPfii)
        /*0078*/ 	.short	0x0380
        /*007a*/ 	.short	0x0010


	//----- nvinfo : EIATTR_SW_WAR
	.align		4
.L_23:
        /*007c*/ 	.byte	0x04, 0x36
        /*007e*/ 	.short	(.L_25 - .L_24)
.L_24:
        /*0080*/ 	.word	0x00000008
.L_25:


//--------------------- .nv.callgraph             --------------------------
	.section	.nv.callgraph,"",@"SHT_CUDA_CALLGRAPH"
	.align	4
	.sectionentsize	8
	.align		4
        /*0000*/ 	.word	0x00000000
	.align		4
        /*0004*/ 	.word	0xffffffff
	.align		4
        /*0008*/ 	.word	0x00000000
	.align		4
        /*000c*/ 	.word	0xfffffffe
	.align		4
        /*0010*/ 	.word	0x00000000
	.align		4
        /*0014*/ 	.word	0xfffffffd
	.align		4
        /*0018*/ 	.word	0x00000000
	.align		4
        /*001c*/ 	.word	0xfffffffc


//--------------------- .text._Z16normalize_kernelPfii --------------------------
	.section	.text._Z16normalize_kernelPfii,"ax",@progbits
	.align	128
        .global         _Z16normalize_kernelPfii
        .type           _Z16normalize_kernelPfii,@function
        .size           _Z16normalize_kernelPfii,(.L_x_61 - _Z16normalize_kernelPfii)
        .other          _Z16normalize_kernelPfii,@"STO_CUDA_ENTRY STV_DEFAULT"
_Z16normalize_kernelPfii:
.text._Z16normalize_kernelPfii:
[----:B------:R-:W-:Y:S08]  /*0000*/  LDC R1, c[0x0][0x37c] ;  /* 0x0000df00ff017b82 */ /* 0x000ff00000000800 */
[----:B------:R-:W0:Y:S08]  /*0010*/  S2UR UR4, SR_CTAID.X ;  /* 0x00000000000479c3 */ /* 0x000e300000002500 */
[----:B------:R-:W0:Y:S02]  /*0020*/  LDC R0, c[0x0][0x388] ;  /* 0x0000e200ff007b82 */ /* 0x000e240000000800 */
[----:B0-----:R-:W-:-:S13]  /*0030*/  ISETP.LE.AND P0, PT, R0, UR4, PT ;  /* 0x0000000400007c0c */ /* 0x001fda000bf03270 */
[----:B------:R-:W-:Y:S05]  /*0040*/  @P0 EXIT ;  /* 0x000000000000094d */ /* 0x000fea0003800000 */
[----:B------:R-:W0:Y:S01]  /*0050*/  LDC R0, c[0x0][0x38c] ;  /* 0x0000e300ff007b82 */ /* 0x000e220000000800 */
[----:B------:R-:W1:Y:S01]  /*0060*/  LDCU.64 UR6, c[0x0][0x358] ;  /* 0x00006b00ff0677ac */ /* 0x000e620008000a00 */
[----:B------:R-:W-:-:S06]  /*0070*/  HFMA2 R10, -RZ, RZ, 0, 0 ;  /* 0x00000000ff0a7431 */ /* 0x000fcc00000001ff */
[----:B------:R-:W2:Y:S01]  /*0080*/  LDC.64 R2, c[0x0][0x380] ;  /* 0x0000e000ff027b82 */ /* 0x000ea20000000a00 */
[C---:B0-----:R-:W-:Y:S01]  /*0090*/  ISETP.GE.AND P2, PT, R0.reuse, 0x1, PT ;  /* 0x000000010000780c */ /* 0x041fe20003f46270 */
[----:B------:R-:W-:-:S04]  /*00a0*/  IMAD R4, R0, UR4, RZ ;  /* 0x0000000400047c24 */ /* 0x000fc8000f8e02ff */
[----:B------:R-:W-:-:S03]  /*00b0*/  IMAD.WIDE R4, R4, 0x4, RZ ;  /* 0x0000000404047825 */ /* 0x000fc600078e02ff */
[----:B--2---:R-:W-:-:S04]  /*00c0*/  IADD3 R6, P0, PT, R4, R2, RZ ;  /* 0x0000000204067210 */ /* 0x004fc80007f1e0ff */
[----:B------:R-:W-:Y:S01]  /*00d0*/  IADD3.X R7, PT, PT, R5, R3, RZ, P0, !PT ;  /* 0x0000000305077210 */ /* 0x000fe200007fe4ff */
[----:B-1----:R-:W-:Y:S08]  /*00e0*/  @!P2 BRA `(.L_x_0) ;  /* 0x000000040088a947 */ /* 0x002ff00003800000 */
[C---:B------:R-:W-:Y:S02]  /*00f0*/  ISETP.GE.U32.AND P0, PT, R0.reuse, 0x10, PT ;  /* 0x000000100000780c */ /* 0x040fe40003f06070 */
[----:B------:R-:W-:Y:S02]  /*0100*/  CS2R R10, SRZ ;  /* 0x00000000000a7805 */ /* 0x000fe4000001ff00 */
[----:B------:R-:W-:-:S04]  /*0110*/  LOP3.LUT R23, R0, 0xf, RZ, 0xc0, !PT ;  /* 0x0000000f00177812 */ /* 0x000fc800078ec0ff */
[----:B------:R-:W-:-:S05]  /*0120*/  ISETP.NE.AND P1, PT, R23, RZ, PT ;  /* 0x000000ff1700720c */ /* 0x000fca0003f25270 */
[----:B------:R-:W-:Y:S08]  /*0130*/  @!P0 BRA `(.L_x_1) ;  /* 0x0000000000a88947 */ /* 0x000ff00003800000 */
[----:B------:R-:W-:Y:S02]  /*0140*/  IADD3 R8, P0, PT, R6, 0x20, RZ ;  /* 0x0000002006087810 */ /* 0x000fe40007f1e0ff */
[----:B------:R-:W-:Y:S02]  /*0150*/  LOP3.LUT R11, R0, 0x7ffffff0, RZ, 0xc0, !PT ;  /* 0x7ffffff0000b7812 */ /* 0x000fe400078ec0ff */
[----:B------:R-:W-:Y:S02]  /*0160*/  MOV R10, RZ ;  /* 0x000000ff000a7202 */ /* 0x000fe40000000f00 */
[----:B------:R-:W-:Y:S02]  /*0170*/  IADD3.X R9, PT, PT, RZ, R7, RZ, P0, !PT ;  /* 0x00000007ff097210 */ /* 0x000fe400007fe4ff */
[----:B------:R-:W-:-:S07]  /*0180*/  IADD3 R13, PT, PT, -R11, RZ, RZ ;  /* 0x000000ff0b0d7210 */ /* 0x000fce0007ffe1ff */
.L_x_2:
[----:B------:R-:W2:Y:S04]  /*0190*/  LDG.E R21, desc[UR6][R8.64+-0x20] ;  /* 0xffffe00608157981 */ /* 0x000ea8000c1e1900 */
[----:B------:R-:W3:Y:S04]  /*01a0*/  LDG.E R22, desc[UR6][R8.64+-0x1c] ;  /* 0xffffe40608167981 */ /* 0x000ee8000c1e1900 */
[----:B------:R-:W4:Y:S04]  /*01b0*/  LDG.E R25, desc[UR6][R8.64+-0x18] ;  /* 0xffffe80608197981 */ /* 0x000f28000c1e1900 */
[----:B------:R-:W5:Y:S04]  /*01c0*/  LDG.E R20, desc[UR6][R8.64+-0x14] ;  /* 0xffffec0608147981 */ /* 0x000f68000c1e1900 */
[----:B------:R-:W5:Y:S04]  /*01d0*/  LDG.E R19, desc[UR6][R8.64+-0x10] ;  /* 0xfffff00608137981 */ /* 0x000f68000c1e1900 */
[----:B------:R-:W5:Y:S04]  /*01e0*/  LDG.E R12, desc[UR6][R8.64+-0xc] ;  /* 0xfffff406080c7981 */ /* 0x000f68000c1e1900 */
[----:B------:R-:W5:Y:S04]  /*01f0*/  LDG.E R18, desc[UR6][R8.64+-0x8] ;  /* 0xfffff80608127981 */ /* 0x000f68000c1e1900 */
[----:B------:R-:W5:Y:S04]  /*0200*/  LDG.E R17, desc[UR6][R8.64+-0x4] ;  /* 0xfffffc0608117981 */ /* 0x000f68000c1e1900 */
[----:B------:R-:W5:Y:S04]  /*0210*/  LDG.E R16, desc[UR6][R8.64] ;  /* 0x0000000608107981 */ /* 0x000f68000c1e1900 */
[----:B------:R-:W5:Y:S04]  /*0220*/  LDG.E R15, desc[UR6][R8.64+0x4] ;  /* 0x00000406080f7981 */ /* 0x000f68000c1e1900 */
[----:B------:R-:W5:Y:S01]  /*0230*/  LDG.E R14, desc[UR6][R8.64+0x8] ;  /* 0x00000806080e7981 */ /* 0x000f62000c1e1900 */
[----:B--2---:R-:W-:-:S03]  /*0240*/  FADD R21, R21, R10 ;  /* 0x0000000a15157221 */ /* 0x004fc60000000000 */
[----:B------:R-:W2:Y:S01]  /*0250*/  LDG.E R10, desc[UR6][R8.64+0xc] ;  /* 0x00000c06080a7981 */ /* 0x000ea2000c1e1900 */
[----:B---3--:R-:W-:-:S03]  /*0260*/  FADD R22, R21, R22 ;  /* 0x0000001615167221 */ /* 0x008fc60000000000 */
[----:B------:R-:W3:Y:S01]  /*0270*/  LDG.E R21, desc[UR6][R8.64+0x10] ;  /* 0x0000100608157981 */ /* 0x000ee2000c1e1900 */
[----:B----4-:R-:W-:-:S03]  /*0280*/  FADD R25, R22, R25 ;  /* 0x0000001916197221 */ /* 0x010fc60000000000 */
[----:B------:R-:W4:Y:S01]  /*0290*/  LDG.E R22, desc[UR6][R8.64+0x14] ;  /* 0x0000140608167981 */ /* 0x000f22000c1e1900 */
[----:B-----5:R-:W-:-:S03]  /*02a0*/  FADD R24, R25, R20 ;  /* 0x0000001419187221 */ /* 0x020fc60000000000 */
[----:B------:R-:W5:Y:S01]  /*02b0*/  LDG.E R20, desc[UR6][R8.64+0x18] ;  /* 0x0000180608147981 */ /* 0x000f62000c1e1900 */
[----:B------:R-:W-:-:S03]  /*02c0*/  FADD R25, R24, R19 ;  /* 0x0000001318197221 */ /* 0x000fc60000000000 */
[----:B------:R0:W5:Y:S01]  /*02d0*/  LDG.E R19, desc[UR6][R8.64+0x1c] ;  /* 0x00001c0608137981 */ /* 0x000162000c1e1900 */
[----:B------:R-:W-:Y:S01]  /*02e0*/  IADD3 R13, PT, PT, R13, 0x10, RZ ;  /* 0x000000100d0d7810 */ /* 0x000fe20007ffe0ff */
[----:B------:R-:W-:-:S03]  /*02f0*/  FADD R25, R25, R12 ;  /* 0x0000000c19197221 */ /* 0x000fc60000000000 */
[----:B------:R-:W-:Y:S01]  /*0300*/  ISETP.NE.AND P0, PT, R13, RZ, PT ;  /* 0x000000ff0d00720c */ /* 0x000fe20003f05270 */
[----:B------:R-:W-:-:S04]  /*0310*/  FADD R18, R25, R18 ;  /* 0x0000001219127221 */ /* 0x000fc80000000000 */
[----:B------:R-:W-:Y:S01]  /*0320*/  FADD R17, R18, R17 ;  /* 0x0000001112117221 */ /* 0x000fe20000000000 */
[----:B0-----:R-:W-:-:S03]  /*0330*/  IADD3 R8, P3, PT, R8, 0x40, RZ ;  /* 0x0000004008087810 */ /* 0x001fc60007f7e0ff */
[----:B------:R-:W-:Y:S01]  /*0340*/  FADD R16, R17, R16 ;  /* 0x0000001011107221 */ /* 0x000fe20000000000 */
[----:B------:R-:W-:-:S03]  /*0350*/  IADD3.X R9, PT, PT, RZ, R9, RZ, P3, !PT ;  /* 0x00000009ff097210 */ /* 0x000fc60001ffe4ff */
[----:B------:R-:W-:-:S04]  /*0360*/  FADD R15, R16, R15 ;  /* 0x0000000f100f7221 */ /* 0x000fc80000000000 */
[----:B------:R-:W-:-:S04]  /*0370*/  FADD R15, R15, R14 ;  /* 0x0000000e0f0f7221 */ /* 0x000fc80000000000 */
[----:B--2---:R-:W-:-:S04]  /*0380*/  FADD R10, R15, R10 ;  /* 0x0000000a0f0a7221 */ /* 0x004fc80000000000 */
[----:B---3--:R-:W-:-:S04]  /*0390*/  FADD R21, R10, R21 ;  /* 0x000000150a157221 */ /* 0x008fc80000000000 */
[----:B----4-:R-:W-:-:S04]  /*03a0*/  FADD R21, R21, R22 ;  /* 0x0000001615157221 */ /* 0x010fc80000000000 */
[----:B-----5:R-:W-:-:S04]  /*03b0*/  FADD R20, R21, R20 ;  /* 0x0000001415147221 */ /* 0x020fc80000000000 */
[----:B------:R-:W-:Y:S01]  /*03c0*/  FADD R10, R20, R19 ;  /* 0x00000013140a7221 */ /* 0x000fe20000000000 */
[----:B------:R-:W-:Y:S06]  /*03d0*/  @P0 BRA `(.L_x_2) ;  /* 0xfffffffc006c0947 */ /* 0x000fec000383ffff */
.L_x_1:
[----:B------:R-:W-:Y:S05]  /*03e0*/  @!P1 BRA `(.L_x_0) ;  /* 0x0000000000c89947 */ /* 0x000fea0003800000 */
[----:B------:R-:W-:Y:S02]  /*03f0*/  ISETP.GE.U32.AND P0, PT, R23, 0x8, PT ;  /* 0x000000081700780c */ /* 0x000fe40003f06070 */
[----:B------:R-:W-:-:S04]  /*0400*/  LOP3.LUT R14, R0, 0x7, RZ, 0xc0, !PT ;  /* 0x00000007000e7812 */ /* 0x000fc800078ec0ff */
[----:B------:R-:W-:-:S07]  /*0410*/  ISETP.NE.AND P1, PT, R14, RZ, PT ;  /* 0x000000ff0e00720c */ /* 0x000fce0003f25270 */
[----:B------:R-:W-:Y:S06]  /*0420*/  @!P0 BRA `(.L_x_3) ;  /* 0x0000000000488947 */ /* 0x000fec0003800000 */
[----:B------:R-:W-:-:S05]  /*0430*/  IMAD.WIDE.U32 R8, R11, 0x4, R6 ;  /* 0x000000040b087825 */ /* 0x000fca00078e0006 */
[----:B------:R-:W2:Y:S04]  /*0440*/  LDG.E R13, desc[UR6][R8.64] ;  /* 0x00000006080d7981 */ /* 0x000ea8000c1e1900 */
[----:B------:R-:W3:Y:S04]  /*0450*/  LDG.E R12, desc[UR6][R8.64+0x4] ;  /* 0x00000406080c7981 */ /* 0x000ee8000c1e1900 */
[----:B------:R-:W4:Y:S04]  /*0460*/  LDG.E R15, desc[UR6][R8.64+0x8] ;  /* 0x00000806080f7981 */ /* 0x000f28000c1e1900 */
[----:B------:R-:W5:Y:S04]  /*0470*/  LDG.E R17, desc[UR6][R8.64+0xc] ;  /* 0x00000c0608117981 */ /* 0x000f68000c1e1900 */
[----:B------:R-:W5:Y:S04]  /*0480*/  LDG.E R19, desc[UR6][R8.64+0x10] ;  /* 0x0000100608137981 */ /* 0x000f68000c1e1900 */
[----:B------:R-:W5:Y:S04]  /*0490*/  LDG.E R21, desc[UR6][R8.64+0x14] ;  /* 0x0000140608157981 */ /* 0x000f68000c1e1900 */
[----:B------:R-:W5:Y:S04]  /*04a0*/  LDG.E R23, desc[UR6][R8.64+0x18] ;  /* 0x0000180608177981 */ /* 0x000f68000c1e1900 */
[----:B------:R-:W5:Y:S01]  /*04b0*/  LDG.E R25, desc[UR6][R8.64+0x1c] ;  /* 0x00001c0608197981 */ /* 0x000f62000c1e1900 */
[----:B------:R-:W-:Y:S01]  /*04c0*/  IADD3 R11, PT, PT, R11, 0x8, RZ ;  /* 0x000000080b0b7810 */ /* 0x000fe20007ffe0ff */
[----:B--2---:R-:W-:-:S04]  /*04d0*/  FADD R13, R10, R13 ;  /* 0x0000000d0a0d7221 */ /* 0x004fc80000000000 */
[----:B---3--:R-:W-:-:S04]  /*04e0*/  FADD R12, R13, R12 ;  /* 0x0000000c0d0c7221 */ /* 0x008fc80000000000 */
[----:B----4-:R-:W-:-:S04]  /*04f0*/  FADD R12, R12, R15 ;  /* 0x0000000f0c0c7221 */ /* 0x010fc80000000000 */
[----:B-----5:R-:W-:-:S04]  /*0500*/  FADD R12, R12, R17 ;  /* 0x000000110c0c7221 */ /* 0x020fc80000000000 */
[----:B------:R-:W-:-:S04]  /*0510*/  FADD R12, R12, R19 ;  /* 0x000000130c0c7221 */ /* 0x000fc80000000000 */
[----:B------:R-:W-:-:S04]  /*0520*/  FADD R12, R12, R21 ;  /* 0x000000150c0c7221 */ /* 0x000fc80000000000 */
[----:B------:R-:W-:-:S04]  /*0530*/  FADD R12, R12, R23 ;  /* 0x000000170c0c7221 */ /* 0x000fc80000000000 */
[----:B------:R-:W-:-:S07]  /*0540*/  FADD R10, R12, R25 ;  /* 0x000000190c0a7221 */ /* 0x000fce0000000000 */
.L_x_3:
        /* <DEDUP_REMOVED lines=9> */
[----:B------:R-:W5:Y:S01]  /*05e0*/  LDG.E R18, desc[UR6][R8.64+0xc] ;  /* 0x00000c0608127981 */ /* 0x000f62000c1e1900 */
[----:B------:R-:W-:Y:S01]  /*05f0*/  IADD3 R11, PT, PT, R11, 0x4, RZ ;  /* 0x000000040b0b7810 */ /* 0x000fe20007ffe0ff */
[----:B--2---:R-:W-:-:S04]  /*0600*/  FADD R13, R10, R13 ;  /* 0x0000000d0a0d7221 */ /* 0x004fc80000000000 */
[----:B---3--:R-:W-:-:S04]  /*0610*/  FADD R13, R13, R14 ;  /* 0x0000000e0d0d7221 */ /* 0x008fc80000000000 */
[----:B----4-:R-:W-:-:S04]  /*0620*/  FADD R13, R13, R16 ;  /* 0x000000100d0d7221 */ /* 0x010fc80000000000 */
[----:B-----5:R-:W-:-:S07]  /*0630*/  FADD R10, R13, R18 ;  /* 0x000000120d0a7221 */ /* 0x020fce0000000000 */
.L_x_4:
[----:B------:R-:W-:Y:S05]  /*0640*/  @!P1 BRA `(.L_x_0) ;  /* 0x0000000000309947 */ /* 0x000fea0003800000 */
[----:B------:R-:W-:Y:S01]  /*0650*/  IMAD.WIDE.U32 R8, R11, 0x4, R4 ;  /* 0x000000040b087825 */ /* 0x000fe200078e0004 */
[----:B------:R-:W-:Y:S02]  /*0660*/  IADD3 R12, PT, PT, -R12, RZ, RZ ;  /* 0x000000ff0c0c7210 */ /* 0x000fe40007ffe1ff */
[----:B------:R-:W-:-:S04]  /*0670*/  IADD3 R2, P0, PT, R8, R2, RZ ;  /* 0x0000000208027210 */ /* 0x000fc80007f1e0ff */
[----:B------:R-:W-:-:S09]  /*0680*/  IADD3.X R9, PT, PT, R9, R3, RZ, P0, !PT ;  /* 0x0000000309097210 */ /* 0x000fd200007fe4ff */
.L_x_5:
[----:B------:R-:W-:-:S06]  /*0690*/  MOV R3, R9 ;  /* 0x0000000900037202 */ /* 0x000fcc0000000f00 */
[----:B------:R0:W2:Y:S01]  /*06a0*/  LDG.E R3, desc[UR6][R2.64] ;  /* 0x0000000602037981 */ /* 0x0000a2000c1e1900 */
[----:B------:R-:W-:-:S04]  /*06b0*/  IADD3 R12, PT, PT, R12, 0x1, RZ ;  /* 0x000000010c0c7810 */ /* 0x000fc80007ffe0ff */
[----:B------:R-:W-:Y:S02]  /*06c0*/  ISETP.NE.AND P0, PT, R12, RZ, PT ;  /* 0x000000ff0c00720c */ /* 0x000fe40003f05270 */
[----:B0-----:R-:W-:-:S04]  /*06d0*/  IADD3 R2, P1, PT, R2, 0x4, RZ ;  /* 0x0000000402027810 */ /* 0x001fc80007f3e0ff */
[----:B------:R-:W-:Y:S01]  /*06e0*/  IADD3.X R9, PT, PT, RZ, R9, RZ, P1, !PT ;  /* 0x00000009ff097210 */ /* 0x000fe20000ffe4ff */
[----:B--2---:R-:W-:-:S06]  /*06f0*/  FADD R10, R3, R10 ;  /* 0x0000000a030a7221 */ /* 0x004fcc0000000000 */
[----:B------:R-:W-:Y:S05]  /*0700*/  @P0 BRA `(.L_x_5) ;  /* 0xfffffffc00e00947 */ /* 0x000fea000383ffff */
.L_x_0:
[----:B------:R-:W-:-:S04]  /*0710*/  I2FP.F32.S32 R3, R0 ;  /* 0x0000000000037245 */ /* 0x000fc80000201400 */
[----:B------:R-:W0:Y:S08]  /*0720*/  MUFU.RCP R0, R3 ;  /* 0x0000000300007308 */ /* 0x000e300000001000 */
[----:B------:R-:W1:Y:S01]  /*0730*/  FCHK P0, R10, R3 ;  /* 0x000000030a007302 */ /* 0x000e620000000000 */
[----:B0-----:R-:W-:-:S04]  /*0740*/  FFMA R9, -R3, R0, 1 ;  /* 0x3f80000003097423 */ /* 0x001fc80000000100 */
[----:B------:R-:W-:-:S04]  /*0750*/  FFMA R0, R0, R9, R0 ;  /* 0x0000000900007223 */ /* 0x000fc80000000000 */
[----:B------:R-:W-:-:S04]  /*0760*/  FFMA R9, R0, R10, RZ ;  /* 0x0000000a00097223 */ /* 0x000fc800000000ff */
[----:B------:R-:W-:-:S04]  /*0770*/  FFMA R2, -R3, R9, R10 ;  /* 0x0000000903027223 */ /* 0x000fc8000000010a */
[----:B------:R-:W-:Y:S01]  /*0780*/  FFMA R2, R0, R2, R9 ;  /* 0x0000000200027223 */ /* 0x000fe20000000009 */
[----:B-1----:R-:W-:Y:S06]  /*0790*/  @!P0 BRA `(.L_x_6) ;  /* 0x0000000000108947 */ /* 0x002fec0003800000 */
[----:B------:R-:W-:Y:S02]  /*07a0*/  MOV R0, R10 ;  /* 0x0000000a00007202 */ /* 0x000fe40000000f00 */
[----:B------:R-:W-:-:S07]  /*07b0*/  MOV R14, 0x7d0 ;  /* 0x000007d0000e7802 */ /* 0x000fce0000000f00 */
[----:B------:R-:W-:Y:S05]  /*07c0*/  CALL.REL.NOINC `($__internal_1_$__cuda_sm3x_div_rn_noftz_f32_slowpath) ;  /* 0x0000002800247944 */ /* 0x000fea0003c00000 */
[----:B------:R-:W-:-:S07]  /*07d0*/  MOV R2, R13 ;  /* 0x0000000d00027202 */ /* 0x000fce0000000f00 */
.L_x_6:
[----:B------:R-:W-:Y:S01]  /*07e0*/  HFMA2 R10, -RZ, RZ, 0, 0 ;  /* 0x00000000ff0a7431 */ /* 0x000fe200000001ff */
[----:B------:R-:W-:Y:S06]  /*07f0*/  @!P2 BRA `(.L_x_7) ;  /* 0x000000080004a947 */ /* 0x000fec0003800000 */
[----:B------:R-:W0:Y:S01]  /*0800*/  LDC R0, c[0x0][0x38c] ;  /* 0x0000e300ff007b82 */ /* 0x000e220000000800 */
[----:B------:R-:W-:Y:S02]  /*0810*/  CS2R R10, SRZ ;  /* 0x00000000000a7805 */ /* 0x000fe4000001ff00 */
[C---:B0-----:R-:W-:Y:S02]  /*0820*/  ISETP.GE.U32.AND P0, PT, R0.reuse, 0x10, PT ;  /* 0x000000100000780c */ /* 0x041fe40003f06070 */
[----:B------:R-:W-:-:S04]  /*0830*/  LOP3.LUT R14, R0, 0xf, RZ, 0xc0, !PT ;  /* 0x0000000f000e7812 */ /* 0x000fc800078ec0ff */
[----:B------:R-:W-:-:S07]  /*0840*/  ISETP.NE.AND P2, PT, R14, RZ, PT ;  /* 0x000000ff0e00720c */ /* 0x000fce0003f45270 */
[----:B------:R-:W-:Y:S06]  /*0850*/  @!P0 BRA `(.L_x_8) ;  /* 0x0000000000e88947 */ /* 0x000fec0003800000 */
[----:B------:R-:W-:Y:S02]  /*0860*/  IADD3 R8, P0, PT, R6, 0x20, RZ ;  /* 0x0000002006087810 */ /* 0x000fe40007f1e0ff */
[----:B------:R-:W-:Y:S02]  /*0870*/  LOP3.LUT R11, R0, 0x7ffffff0, RZ, 0xc0, !PT ;  /* 0x7ffffff0000b7812 */ /* 0x000fe400078ec0ff */
[----:B------:R-:W-:Y:S02]  /*0880*/  MOV R10, RZ ;  /* 0x000000ff000a7202 */ /* 0x000fe40000000f00 */
[----:B------:R-:W-:Y:S02]  /*0890*/  IADD3.X R9, PT, PT, RZ, R7, RZ, P0, !PT ;  /* 0x00000007ff097210 */ /* 0x000fe400007fe4ff */
[----:B------:R-:W-:-:S07]  /*08a0*/  IADD3 R16, PT, PT, -R11, RZ, RZ ;  /* 0x000000ff0b107210 */ /* 0x000fce0007ffe1ff */
.L_x_9:
        /* <DEDUP_REMOVED lines=8> */
[----:B------:R-:W5:Y:S01]  /*0930*/  LDG.E R19, desc[UR6][R8.64] ;  /* 0x0000000608137981 */ /* 0x000f62000c1e1900 */
[----:B--2---:R-:W-:-:S03]  /*0940*/  FADD R27, R21, -R2 ;  /* 0x80000002151b7221 */ /* 0x004fc60000000000 */
[----:B------:R-:W2:Y:S01]  /*0950*/  LDG.E R21, desc[UR6][R8.64+0x4] ;  /* 0x0000040608157981 */ /* 0x000ea2000c1e1900 */
[----:B------:R-:W-:Y:S01]  /*0960*/  FFMA R10, R27, R27, R10 ;  /* 0x0000001b1b0a7223 */ /* 0x000fe2000000000a */
[--C-:B---3--:R-:W-:Y:S02]  /*0970*/  FADD R29, R29, -R2.reuse ;  /* 0x800000021d1d7221 */ /* 0x108fe40000000000 */
[----:B------:R-:W3:Y:S01]  /*0980*/  LDG.E R27, desc[UR6][R8.64+0x8] ;  /* 0x00000806081b7981 */ /* 0x000ee2000c1e1900 */
[----:B----4-:R-:W-:Y:S01]  /*0990*/  FADD R12, R12, -R2 ;  /* 0x800000020c0c7221 */ /* 0x010fe20000000000 */
[----:B------:R-:W-:Y:S02]  /*09a0*/  FFMA R10, R29, R29, R10 ;  /* 0x0000001d1d0a7223 */ /* 0x000fe4000000000a */
[----:B------:R-:W4:Y:S02]  /*09b0*/  LDG.E R29, desc[UR6][R8.64+0xc] ;  /* 0x00000c06081d7981 */ /* 0x000f24000c1e1900 */
[----:B------:R-:W-:Y:S01]  /*09c0*/  FFMA R10, R12, R12, R10 ;  /* 0x0000000c0c0a7223 */ /* 0x000fe2000000000a */
[----:B-----5:R-:W-:-:S02]  /*09d0*/  FADD R12, R25, -R2 ;  /* 0x80000002190c7221 */ /* 0x020fc40000000000 */
[----:B------:R-:W5:Y:S02]  /*09e0*/  LDG.E R25, desc[UR6][R8.64+0x10] ;  /* 0x0000100608197981 */ /* 0x000f64000c1e1900 */
[----:B------:R-:W-:Y:S02]  /*09f0*/  FFMA R12, R12, R12, R10 ;  /* 0x0000000c0c0c7223 */ /* 0x000fe4000000000a */
[----:B------:R-:W5:Y:S01]  /*0a00*/  LDG.E R10, desc[UR6][R8.64+0x14] ;  /* 0x00001406080a7981 */ /* 0x000f62000c1e1900 */
[----:B------:R-:W-:-:S03]  /*0a10*/  FADD R18, R23, -R2 ;  /* 0x8000000217127221 */ /* 0x000fc60000000000 */
[----:B------:R-:W5:Y:S01]  /*0a20*/  LDG.E R23, desc[UR6][R8.64+0x18] ;  /* 0x0000180608177981 */ /* 0x000f62000c1e1900 */
[----:B------:R-:W-:-:S03]  /*0a30*/  FFMA R18, R18, R18, R12 ;  /* 0x0000001212127223 */ /* 0x000fc6000000000c */
[----:B------:R0:W5:Y:S01]  /*0a40*/  LDG.E R12, desc[UR6][R8.64+0x1c] ;  /* 0x00001c06080c7981 */ /* 0x000162000c1e1900 */
[--C-:B------:R-:W-:Y:S01]  /*0a50*/  FADD R13, R13, -R2.reuse ;  /* 0x800000020d0d7221 */ /* 0x100fe20000000000 */
[--C-:B------:R-:W-:Y:S01]  /*0a60*/  FADD R15, R15, -R2.reuse ;  /* 0x800000020f0f7221 */ /* 0x100fe20000000000 */
[--C-:B------:R-:W-:Y:S01]  /*0a70*/  FADD R17, R17, -R2.reuse ;  /* 0x8000000211117221 */ /* 0x100fe20000000000 */
[----:B------:R-:W-:Y:S01]  /*0a80*/  FADD R19, R19, -R2 ;  /* 0x8000000213137221 */ /* 0x000fe20000000000 */
[----:B------:R-:W-:Y:S01]  /*0a90*/  FFMA R18, R13, R13, R18 ;  /* 0x0000000d0d127223 */ /* 0x000fe20000000012 */
[----:B------:R-:W-:-:S03]  /*0aa0*/  IADD3 R16, PT, PT, R16, 0x10, RZ ;  /* 0x0000001010107810 */ /* 0x000fc60007ffe0ff */
[----:B------:R-:W-:Y:S01]  /*0ab0*/  FFMA R18, R15, R15, R18 ;  /* 0x0000000f0f127223 */ /* 0x000fe20000000012 */
[----:B------:R-:W-:Y:S02]  /*0ac0*/  ISETP.NE.AND P0, PT, R16, RZ, PT ;  /* 0x000000ff1000720c */ /* 0x000fe40003f05270 */
[----:B0-----:R-:W-:Y:S01]  /*0ad0*/  IADD3 R8, P1, PT, R8, 0x40, RZ ;  /* 0x0000004008087810 */ /* 0x001fe20007f3e0ff */
[----:B------:R-:W-:-:S03]  /*0ae0*/  FFMA R18, R17, R17, R18 ;  /* 0x0000001111127223 */ /* 0x000fc60000000012 */
[----:B------:R-:W-:Y:S01]  /*0af0*/  IADD3.X R9, PT, PT, RZ, R9, RZ, P1, !PT ;  /* 0x00000009ff097210 */ /* 0x000fe20000ffe4ff */
[----:B------:R-:W-:Y:S01]  /*0b00*/  FFMA R18, R19, R19, R18 ;  /* 0x0000001313127223 */ /* 0x000fe20000000012 */
[----:B--2---:R-:W-:-:S04]  /*0b10*/  FADD R21, R21, -R2 ;  /* 0x8000000215157221 */ /* 0x004fc80000000000 */
[----:B------:R-:W-:Y:S01]  /*0b20*/  FFMA R18, R21, R21, R18 ;  /* 0x0000001515127223 */ /* 0x000fe20000000012 */
[----:B---3--:R-:W-:-:S04]  /*0b30*/  FADD R27, R27, -R2 ;  /* 0x800000021b1b7221 */ /* 0x008fc80000000000 */
[----:B------:R-:W-:Y:S01]  /*0b40*/  FFMA R18, R27, R27, R18 ;  /* 0x0000001b1b127223 */ /* 0x000fe20000000012 */
[----:B----4-:R-:W-:-:S04]  /*0b50*/  FADD R29, R29, -R2 ;  /* 0x800000021d1d7221 */ /* 0x010fc80000000000 */
[----:B------:R-:W-:Y:S01]  /*0b60*/  FFMA R18, R29, R29, R18 ;  /* 0x0000001d1d127223 */ /* 0x000fe20000000012 */
[--C-:B-----5:R-:W-:Y:S01]  /*0b70*/  FADD R25, R25, -R2.reuse ;  /* 0x8000000219197221 */ /* 0x120fe20000000000 */
[----:B------:R-:W-:-:S03]  /*0b80*/  FADD R13, R10, -R2 ;  /* 0x800000020a0d7221 */ /* 0x000fc60000000000 */
[----:B------:R-:W-:Y:S01]  /*0b90*/  FFMA R18, R25, R25, R18 ;  /* 0x0000001919127223 */ /* 0x000fe20000000012 */
[----:B------:R-:W-:-:S03]  /*0ba0*/  FADD R23, R23, -R2 ;  /* 0x8000000217177221 */ /* 0x000fc60000000000 */
[----:B------:R-:W-:Y:S01]  /*0bb0*/  FFMA R18, R13, R13, R18 ;  /* 0x0000000d0d127223 */ /* 0x000fe20000000012 */
[----:B------:R-:W-:-:S03]  /*0bc0*/  FADD R13, R12, -R2 ;  /* 0x800000020c0d7221 */ /* 0x000fc60000000000 */
[----:B------:R-:W-:-:S04]  /*0bd0*/  FFMA R18, R23, R23, R18 ;  /* 0x0000001717127223 */ /* 0x000fc80000000012 */
[----:B------:R-:W-:Y:S01]  /*0be0*/  FFMA R10, R13, R13, R18 ;  /* 0x0000000d0d0a7223 */ /* 0x000fe20000000012 */
[----:B------:R-:W-:Y:S06]  /*0bf0*/  @P0 BRA `(.L_x_9) ;  /* 0xfffffffc002c0947 */ /* 0x000fec000383ffff */
.L_x_8:
        /* <DEDUP_REMOVED lines=15> */
[----:B--2---:R-:W-:-:S04]  /*0cf0*/  FADD R19, R19, -R2 ;  /* 0x8000000213137221 */ /* 0x004fc80000000000 */
[----:B------:R-:W-:Y:S01]  /*0d00*/  FFMA R10, R19, R19, R10 ;  /* 0x00000013130a7223 */ /* 0x000fe2000000000a */
[--C-:B---3--:R-:W-:Y:S01]  /*0d10*/  FADD R21, R21, -R2.reuse ;  /* 0x8000000215157221 */ /* 0x108fe20000000000 */
[----:B----4-:R-:W-:-:S03]  /*0d20*/  FADD R23, R23, -R2 ;  /* 0x8000000217177221 */ /* 0x010fc60000000000 */
[----:B------:R-:W-:Y:S01]  /*0d30*/  FFMA R10, R21, R21, R10 ;  /* 0x00000015150a7223 */ /* 0x000fe2000000000a */
[----:B-----5:R-:W-:-:S03]  /*0d40*/  FADD R25, R25, -R2 ;  /* 0x8000000219197221 */ /* 0x020fc60000000000 */
[----:B------:R-:W-:Y:S01]  /*0d50*/  FFMA R10, R23, R23, R10 ;  /* 0x00000017170a7223 */ /* 0x000fe2000000000a */
[----:B------:R-:W-:-:S03]  /*0d60*/  FADD R27, R27, -R2 ;  /* 0x800000021b1b7221 */ /* 0x000fc60000000000 */
[----:B------:R-:W-:Y:S01]  /*0d70*/  FFMA R10, R25, R25, R10 ;  /* 0x00000019190a7223 */ /* 0x000fe2000000000a */
[----:B------:R-:W-:-:S03]  /*0d80*/  FADD R15, R15, -R2 ;  /* 0x800000020f0f7221 */ /* 0x000fc60000000000 */
[----:B------:R-:W-:Y:S01]  /*0d90*/  FFMA R10, R27, R27, R10 ;  /* 0x0000001b1b0a7223 */ /* 0x000fe2000000000a */
[----:B------:R-:W-:-:S03]  /*0da0*/  FADD R13, R13, -R2 ;  /* 0x800000020d0d7221 */ /* 0x000fc60000000000 */
[----:B------:R-:W-:Y:S01]  /*0db0*/  FFMA R10, R15, R15, R10 ;  /* 0x0000000f0f0a7223 */ /* 0x000fe2000000000a */
[----:B------:R-:W-:-:S03]  /*0dc0*/  FADD R17, R17, -R2 ;  /* 0x8000000211117221 */ /* 0x000fc60000000000 */
[----:B------:R-:W-:-:S04]  /*0dd0*/  FFMA R10, R13, R13, R10 ;  /* 0x0000000d0d0a7223 */ /* 0x000fc8000000000a */
[----:B------:R-:W-:-:S07]  /*0de0*/  FFMA R10, R17, R17, R10 ;  /* 0x00000011110a7223 */ /* 0x000fce000000000a */
.L_x_10:
        /* <DEDUP_REMOVED lines=17> */
[----:B------:R-:W-:-:S04]  /*0f00*/  FFMA R10, R17, R17, R10 ;  /* 0x00000011110a7223 */ /* 0x000fc8000000000a */
[----:B------:R-:W-:-:S07]  /*0f10*/  FFMA R10, R19, R19, R10 ;  /* 0x00000013130a7223 */ /* 0x000fce000000000a */
.L_x_11:
[----:B------:R-:W-:Y:S05]  /*0f20*/  @!P1 BRA `(.L_x_7) ;  /* 0x0000000000389947 */ /* 0x000fea0003800000 */
[----:B------:R-:W0:Y:S01]  /*0f30*/  LDCU.64 UR4, c[0x0][0x380] ;  /* 0x00007000ff0477ac */ /* 0x000e220008000a00 */
[----:B------:R-:W-:Y:S01]  /*0f40*/  IMAD.WIDE.U32 R8, R11, 0x4, R4 ;  /* 0x000000040b087825 */ /* 0x000fe200078e0004 */
[----:B------:R-:W-:Y:S02]  /*0f50*/  IADD3 R0, PT, PT, -R0, RZ, RZ ;  /* 0x000000ff00007210 */ /* 0x000fe40007ffe1ff */
[----:B0-----:R-:W-:-:S04]  /*0f60*/  IADD3 R8, P0, PT, R8, UR4, RZ ;  /* 0x0000000408087c10 */ /* 0x001fc8000ff1e0ff */
[----:B------:R-:W-:-:S09]  /*0f70*/  IADD3.X R13, PT, PT, R9, UR5, RZ, P0, !PT ;  /* 0x00000005090d7c10 */ /* 0x000fd200087fe4ff */
.L_x_12:
[----:B------:R-:W-:-:S06]  /*0f80*/  MOV R9, R13 ;  /* 0x0000000d00097202 */ /* 0x000fcc0000000f00 */
[----:B------:R0:W2:Y:S01]  /*0f90*/  LDG.E R9, desc[UR6][R8.64] ;  /* 0x0000000608097981 */ /* 0x0000a2000c1e1900 */
[----:B------:R-:W-:-:S04]  /*0fa0*/  IADD3 R0, PT, PT, R0, 0x1, RZ ;  /* 0x0000000100007810 */ /* 0x000fc80007ffe0ff */
[----:B------:R-:W-:Y:S02]  /*0fb0*/  ISETP.NE.AND P0, PT, R0, RZ, PT ;  /* 0x000000ff0000720c */ /* 0x000fe40003f05270 */
[----:B0-----:R-:W-:-:S04]  /*0fc0*/  IADD3 R8, P1, PT, R8, 0x4, RZ ;  /* 0x0000000408087810 */ /* 0x001fc80007f3e0ff */
[----:B------:R-:W-:Y:S01]  /*0fd0*/  IADD3.X R13, PT, PT, RZ, R13, RZ, P1, !PT ;  /* 0x0000000dff0d7210 */ /* 0x000fe20000ffe4ff */
[----:B--2---:R-:W-:-:S04]  /*0fe0*/  FADD R11, R9, -R2 ;  /* 0x80000002090b7221 */ /* 0x004fc80000000000 */
[----:B------:R-:W-:Y:S02]  /*0ff0*/  FFMA R10, R11, R11, R10 ;  /* 0x0000000b0b0a7223 */ /* 0x000fe4000000000a */
[----:B------:R-:W-:Y:S05]  /*1000*/  @P0 BRA `(.L_x_12) ;  /* 0xfffffffc00dc0947 */ /* 0x000fea000383ffff */
.L_x_7:
[----:B------:R-:W0:Y:S01]  /*1010*/  MUFU.RCP R0, R3 ;  /* 0x0000000300007308 */ /* 0x000e220000001000 */
[----:B------:R-:W1:Y:S07]  /*1020*/  LDC R8, c[0x0][0x38c] ;  /* 0x0000e300ff087b82 */ /* 0x000e6e0000000800 */
[----:B------:R-:W2:Y:S01]  /*1030*/  FCHK P0, R10, R3 ;  /* 0x000000030a007302 */ /* 0x000ea20000000000 */
[----:B0-----:R-:W-:-:S04]  /*1040*/  FFMA R9, -R3, R0, 1 ;  /* 0x3f80000003097423 */ /* 0x001fc80000000100 */
[----:B------:R-:W-:-:S04]  /*1050*/  FFMA R0, R0, R9, R0 ;  /* 0x0000000900007223 */ /* 0x000fc80000000000 */
[----:B------:R-:W-:Y:S01]  /*1060*/  FFMA R9, R0, R10, RZ ;  /* 0x0000000a00097223 */ /* 0x000fe200000000ff */
[----:B-1----:R-:W-:-:S03]  /*1070*/  ISETP.GE.AND P2, PT, R8, 0x1, PT ;  /* 0x000000010800780c */ /* 0x002fc60003f46270 */
[----:B------:R-:W-:-:S04]  /*1080*/  FFMA R8, -R3, R9, R10 ;  /* 0x0000000903087223 */ /* 0x000fc8000000010a */
[----:B------:R-:W-:Y:S01]  /*1090*/  FFMA R0, R0, R8, R9 ;  /* 0x0000000800007223 */ /* 0x000fe20000000009 */
[----:B--2---:R-:W-:Y:S06]  /*10a0*/  @!P0 BRA `(.L_x_13) ;  /* 0x0000000000108947 */ /* 0x004fec0003800000 */
[----:B------:R-:W-:Y:S02]  /*10b0*/  MOV R0, R10 ;  /* 0x0000000a00007202 */ /* 0x000fe40000000f00 */
[----:B------:R-:W-:-:S07]  /*10c0*/  MOV R14, 0x10e0 ;  /* 0x000010e0000e7802 */ /* 0x000fce0000000f00 */
[----:B------:R-:W-:Y:S05]  /*10d0*/  CALL.REL.NOINC `($__internal_1_$__cuda_sm3x_div_rn_noftz_f32_slowpath) ;  /* 0x0000001c00e07944 */ /* 0x000fea0003c00000 */
[----:B------:R-:W-:-:S07]  /*10e0*/  MOV R0, R13 ;  /* 0x0000000d00007202 */ /* 0x000fce0000000f00 */
.L_x_13:
[----:B------:R-:W-:-:S04]  /*10f0*/  FADD R0, R0, 9.9999997473787516356e-06 ;  /* 0x3727c5ac00007421 */ /* 0x000fc80000000000 */
[----:B------:R0:W1:Y:S01]  /*1100*/  MUFU.RSQ R9, R0 ;  /* 0x0000000000097308 */ /* 0x0000620000001400 */
[----:B------:R-:W-:-:S04]  /*1110*/  IADD3 R3, PT, PT, R0, -0xd000000, RZ ;  /* 0xf300000000037810 */ /* 0x000fc80007ffe0ff */
[----:B------:R-:W-:-:S13]  /*1120*/  ISETP.GT.U32.AND P0, PT, R3, 0x727fffff, PT ;  /* 0x727fffff0300780c */ /* 0x000fda0003f04070 */
[----:B01----:R-:W-:Y:S05]  /*1130*/  @!P0 BRA `(.L_x_14) ;  /* 0x00000000000c8947 */ /* 0x003fea0003800000 */
[----:B------:R-:W-:-:S07]  /*1140*/  MOV R10, 0x1160 ;  /* 0x00001160000a7802 */ /* 0x000fce0000000f00 */
[----:B------:R-:W-:Y:S05]  /*1150*/  CALL.REL.NOINC `($__internal_0_$__cuda_sm20_sqrt_rn_f32_slowpath) ;  /* 0x0000001c00647944 */ /* 0x000fea0003c00000 */
[----:B------:R-:W-:Y:S05]  /*1160*/  BRA `(.L_x_15) ;  /* 0x0000000000107947 */ /* 0x000fea0003800000 */
.L_x_14:
[----:B------:R-:W-:Y:S01]  /*1170*/  FMUL.FTZ R3, R0, R9 ;  /* 0x0000000900037220 */ /* 0x000fe20000410000 */
[----:B------:R-:W-:-:S03]  /*1180*/  FMUL.FTZ R8, R9, 0.5 ;  /* 0x3f00000009087820 */ /* 0x000fc60000410000 */
[----:B------:R-:W-:-:S04]  /*1190*/  FFMA R0, -R3, R3, R0 ;  /* 0x0000000303007223 */ /* 0x000fc80000000100 */
[----:B------:R-:W-:-:S07]  /*11a0*/  FFMA R3, R0, R8, R3 ;  /* 0x0000000800037223 */ /* 0x000fce0000000003 */
.L_x_15:
[----:B------:R-:W-:Y:S05]  /*11b0*/  @!P2 EXIT ;  /* 0x000000000000a94d */ /* 0x000fea0003800000 */
[----:B------:R-:W0:Y:S01]  /*11c0*/  LDC R8, c[0x0][0x38c] ;  /* 0x0000e300ff087b82 */ /* 0x000e220000000800 */
[----:B------:R-:W-:Y:S01]  /*11d0*/  HFMA2 R11, -RZ, RZ, 0, 0 ;  /* 0x00000000ff0b7431 */ /* 0x000fe200000001ff */
[C---:B0-----:R-:W-:Y:S02]  /*11e0*/  ISETP.GE.U32.AND P0, PT, R8.reuse, 0x10, PT ;  /* 0x000000100800780c */ /* 0x041fe40003f06070 */
[----:B------:R-:W-:-:S11]  /*11f0*/  LOP3.LUT R12, R8, 0xf, RZ, 0xc0, !PT ;  /* 0x0000000f080c7812 */ /* 0x000fd600078ec0ff */
[----:B------:R-:W-:Y:S05]  /*1200*/  @!P0 BRA `(.L_x_16) ;  /* 0x0000000c00c88947 */ /* 0x000fea0003800000 */
[----:B------:R-:W-:Y:S02]  /*1210*/  IADD3 R0, P0, PT, R6, 0x20, RZ ;  /* 0x0000002006007810 */ /* 0x000fe40007f1e0ff */
[----:B------:R-:W-:Y:S02]  /*1220*/  LOP3.LUT R11, R8, 0x7ffffff0, RZ, 0xc0, !PT ;  /* 0x7ffffff0080b7812 */ /* 0x000fe400078ec0ff */
[----:B------:R-:W-:Y:S02]  /*1230*/  IADD3.X R13, PT, PT, RZ, R7, RZ, P0, !PT ;  /* 0x00000007ff0d7210 */ /* 0x000fe400007fe4ff */
[----:B------:R-:W-:-:S07]  /*1240*/  IADD3 R10, PT, PT, -R11, RZ, RZ ;  /* 0x000000ff0b0a7210 */ /* 0x000fce0007ffe1ff */
.L_x_33:
[----:B0-----:R-:W-:Y:S02]  /*1250*/  MOV R8, R0 ;  /* 0x0000000000087202 */ /* 0x001fe40000000f00 */
[----:B------:R-:W-:-:S05]  /*1260*/  MOV R9, R13 ;  /* 0x0000000d00097202 */ /* 0x000fca0000000f00 */
[----:B------:R-:W2:Y:S01]  /*1270*/  LDG.E R13, desc[UR6][R8.64+-0x20] ;  /* 0xffffe006080d7981 */ /* 0x000ea2000c1e1900 */
[----:B------:R-:W0:Y:S01]  /*1280*/  MUFU.RCP R14, R3 ;  /* 0x00000003000e7308 */ /* 0x000e220000001000 */
[----:B------:R-:W-:-:S04]  /*1290*/  IADD3 R10, PT, PT, R10, 0x10, RZ ;  /* 0x000000100a0a7810 */ /* 0x000fc80007ffe0ff */
[----:B------:R-:W-:Y:S01]  /*12a0*/  ISETP.NE.AND P2, PT, R10, RZ, PT ;  /* 0x000000ff0a00720c */ /* 0x000fe20003f45270 */
[----:B0-----:R-:W-:-:S04]  /*12b0*/  FFMA R15, R14, -R3, 1 ;  /* 0x3f8000000e0f7423 */ /* 0x001fc80000000803 */
[----:B------:R-:W-:Y:S01]  /*12c0*/  FFMA R15, R14, R15, R14 ;  /* 0x0000000f0e0f7223 */ /* 0x000fe2000000000e */
[----:B--2---:R-:W-:-:S04]  /*12d0*/  FADD R0, R13, -R2 ;  /* 0x800000020d007221 */ /* 0x004fc80000000000 */
[----:B------:R-:W0:Y:S01]  /*12e0*/  FCHK P0, R0, R3 ;  /* 0x0000000300007302 */ /* 0x000e220000000000 */
[----:B------:R-:W-:-:S04]  /*12f0*/  FFMA R14, R0, R15, RZ ;  /* 0x0000000f000e7223 */ /* 0x000fc800000000ff */
[----:B------:R-:W-:-:S04]  /*1300*/  FFMA R13, R14, -R3, R0 ;  /* 0x800000030e0d7223 */ /* 0x000fc80000000000 */
[----:B------:R-:W-:Y:S01]  /*1310*/  FFMA R13, R15, R13, R14 ;  /* 0x0000000d0f0d7223 */ /* 0x000fe2000000000e */
[----:B0-----:R-:W-:Y:S06]  /*1320*/  @!P0 BRA `(.L_x_17) ;  /* 0x0000000000088947 */ /* 0x001fec0003800000 */
[----:B------:R-:W-:-:S07]  /*1330*/  MOV R14, 0x1350 ;  /* 0x00001350000e7802 */ /* 0x000fce0000000f00 */
[----:B------:R-:W-:Y:S05]  /*1340*/  CALL.REL.NOINC `($__internal_1_$__cuda_sm3x_div_rn_noftz_f32_slowpath) ;  /* 0x0000001c00447944 */ /* 0x000fea0003c00000 */
.L_x_17:
[----:B------:R-:W2:Y:S01]  /*1350*/  LDG.E R15, desc[UR6][R8.64+-0x1c] ;  /* 0xffffe406080f7981 */ /* 0x000ea2000c1e1900 */
[----:B------:R-:W0:Y:S03]  /*1360*/  MUFU.RCP R0, R3 ;  /* 0x0000000300007308 */ /* 0x000e260000001000 */
[----:B------:R1:W-:Y:S01]  /*1370*/  STG.E desc[UR6][R8.64+-0x20], R13 ;  /* 0xffffe00d08007986 */ /* 0x0003e2000c101906 */
[----:B0-----:R-:W-:-:S04]  /*1380*/  FFMA R19, R0, -R3, 1 ;  /* 0x3f80000000137423 */ /* 0x001fc80000000803 */
[----:B------:R-:W-:Y:S01]  /*1390*/  FFMA R0, R0, R19, R0 ;  /* 0x0000001300007223 */ /* 0x000fe20000000000 */
[----:B--2---:R-:W-:-:S04]  /*13a0*/  FADD R17, R15, -R2 ;  /* 0x800000020f117221 */ /* 0x004fc80000000000 */
[----:B------:R-:W0:Y:S01]  /*13b0*/  FCHK P0, R17, R3 ;  /* 0x0000000311007302 */ /* 0x000e220000000000 */
[----:B------:R-:W-:-:S04]  /*13c0*/  FFMA R14, R0, R17, RZ ;  /* 0x00000011000e7223 */ /* 0x000fc800000000ff */
[----:B------:R-:W-:-:S04]  /*13d0*/  FFMA R15, R14, -R3, R17 ;  /* 0x800000030e0f7223 */ /* 0x000fc80000000011 */
[----:B------:R-:W-:Y:S01]  /*13e0*/  FFMA R15, R0, R15, R14 ;  /* 0x0000000f000f7223 */ /* 0x000fe2000000000e */
[----:B01----:R-:W-:Y:S06]  /*13f0*/  @!P0 BRA `(.L_x_18) ;  /* 0x0000000000108947 */ /* 0x003fec0003800000 */
[----:B------:R-:W-:Y:S02]  /*1400*/  MOV R0, R17 ;  /* 0x0000001100007202 */ /* 0x000fe40000000f00 */
[----:B------:R-:W-:-:S07]  /*1410*/  MOV R14, 0x1430 ;  /* 0x00001430000e7802 */ /* 0x000fce0000000f00 */
[----:B------:R-:W-:Y:S05]  /*1420*/  CALL.REL.NOINC `($__internal_1_$__cuda_sm3x_div_rn_noftz_f32_slowpath) ;  /* 0x0000001c000c7944 */ /* 0x000fea0003c00000 */
[----:B------:R-:W-:-:S07]  /*1430*/  MOV R15, R13 ;  /* 0x0000000d000f7202 */ /* 0x000fce0000000f00 */
.L_x_18:
        /* <DEDUP_REMOVED lines=14> */
.L_x_19:
        /* <DEDUP_REMOVED lines=15> */
.L_x_20:
        /* <DEDUP_REMOVED lines=14> */
.L_x_21:
        /* <DEDUP_REMOVED lines=15> */
.L_x_22:
        /* <DEDUP_REMOVED lines=14> */
.L_x_23:
        /* <DEDUP_REMOVED lines=15> */
.L_x_24:
        /* <DEDUP_REMOVED lines=14> */
.L_x_25:
        /* <DEDUP_REMOVED lines=15> */
.L_x_26:
        /* <DEDUP_REMOVED lines=14> */
.L_x_27:
        /* <DEDUP_REMOVED lines=15> */
.L_x_28:
        /* <DEDUP_REMOVED lines=14> */
.L_x_29:
        /* <DEDUP_REMOVED lines=15> */
.L_x_30:
        /* <DEDUP_REMOVED lines=14> */
.L_x_31:
        /* <DEDUP_REMOVED lines=15> */
.L_x_32:
[----:B------:R0:W-:Y:S01]  /*20f0*/  STG.E desc[UR6][R8.64+0x1c], R15 ;  /* 0x00001c0f08007986 */ /* 0x0001e2000c101906 */
[----:B------:R-:W-:-:S04]  /*2100*/  IADD3 R0, P0, PT, R8, 0x40, RZ ;  /* 0x0000004008007810 */ /* 0x000fc80007f1e0ff */
[----:B------:R-:W-:Y:S01]  /*2110*/  IADD3.X R13, PT, PT, RZ, R9, RZ, P0, !PT ;  /* 0x00000009ff0d7210 */ /* 0x000fe200007fe4ff */
[----:B------:R-:W-:Y:S08]  /*2120*/  @P2 BRA `(.L_x_33) ;  /* 0xfffffff000482947 */ /* 0x000ff0000383ffff */
.L_x_16:
[----:B------:R-:W-:-:S13]  /*2130*/  ISETP.NE.AND P0, PT, R12, RZ, PT ;  /* 0x000000ff0c00720c */ /* 0x000fda0003f05270 */
[----:B------:R-:W-:Y:S05]  /*2140*/  @!P0 EXIT ;  /* 0x000000000000894d */ /* 0x000fea0003800000 */
[----:B------:R-:W1:Y:S01]  /*2150*/  LDCU UR4, c[0x0][0x38c] ;  /* 0x00007180ff0477ac */ /* 0x000e620008000800 */
[----:B------:R-:W-:Y:S01]  /*2160*/  ISETP.GE.U32.AND P0, PT, R12, 0x8, PT ;  /* 0x000000080c00780c */ /* 0x000fe20003f06070 */
[----:B-1----:R-:W-:-:S12]  /*2170*/  ULOP3.LUT UR4, UR4, 0x7, URZ, 0xc0, !UPT ;  /* 0x0000000704047892 */ /* 0x002fd8000f8ec0ff */
[----:B------:R-:W-:Y:S05]  /*2180*/  @!P0 BRA `(.L_x_34) ;  /* 0x0000000400d88947 */ /* 0x000fea0003800000 */
[----:B0-----:R-:W-:-:S05]  /*2190*/  IMAD.WIDE.U32 R8, R11, 0x4, R6 ;  /* 0x000000040b087825 */ /* 0x001fca00078e0006 */
[----:B------:R-:W2:Y:S01]  /*21a0*/  LDG.E R13, desc[UR6][R8.64] ;  /* 0x00000006080d7981 */ /* 0x000ea2000c1e1900 */
[----:B------:R-:W0:Y:S02]  /*21b0*/  MUFU.RCP R0, R3 ;  /* 0x0000000300007308 */ /* 0x000e240000001000 */
        /* <DEDUP_REMOVED lines=8> */
[----:B------:R-:W-:Y:S02]  /*2240*/  MOV R0, R15 ;  /* 0x0000000f00007202 */ /* 0x000fe40000000f00 */
[----:B------:R-:W-:-:S07]  /*2250*/  MOV R14, 0x2270 ;  /* 0x00002270000e7802 */ /* 0x000fce0000000f00 */
[----:B------:R-:W-:Y:S05]  /*2260*/  CALL.REL.NOINC `($__internal_1_$__cuda_sm3x_div_rn_noftz_f32_slowpath) ;  /* 0x0000000c007c7944 */ /* 0x000fea0003c00000 */
.L_x_35:
        /* <DEDUP_REMOVED lines=15> */
.L_x_36:
        /* <DEDUP_REMOVED lines=14> */
.L_x_37:
        /* <DEDUP_REMOVED lines=15> */
.L_x_38:
        /* <DEDUP_REMOVED lines=14> */
.L_x_39:
        /* <DEDUP_REMOVED lines=15> */
.L_x_40:
        /* <DEDUP_REMOVED lines=14> */
.L_x_41:
        /* <DEDUP_REMOVED lines=15> */
.L_x_42:
[----:B------:R1:W-:Y:S01]  /*28d0*/  STG.E desc[UR6][R8.64+0x1c], R15 ;  /* 0x00001c0f08007986 */ /* 0x0003e2000c101906 */
[----:B------:R-:W-:-:S07]  /*28e0*/  IADD3 R11, PT, PT, R11, 0x8, RZ ;  /* 0x000000080b0b7810 */ /* 0x000fce0007ffe0ff */
.L_x_34:
[----:B------:R-:W-:-:S13]  /*28f0*/  ISETP.NE.AND P0, PT, RZ, UR4, PT ;  /* 0x00000004ff007c0c */ /* 0x000fda000bf05270 */
[----:B------:R-:W-:Y:S05]  /*2900*/  @!P0 EXIT ;  /* 0x000000000000894d */ /* 0x000fea0003800000 */
[----:B------:R-:W2:Y:S01]  /*2910*/  LDCU UR5, c[0x0][0x38c] ;  /* 0x00007180ff0577ac */ /* 0x000ea20008000800 */
[----:B------:R-:W-:Y:S02]  /*2920*/  UISETP.GE.U32.AND UP0, UPT, UR4, 0x4, UPT ;  /* 0x000000040400788c */ /* 0x000fe4000bf06070 */
[----:B--2---:R-:W-:-:S07]  /*2930*/  ULOP3.LUT UR5, UR5, 0x3, URZ, 0xc0, !UPT ;  /* 0x0000000305057892 */ /* 0x004fce000f8ec0ff */
[----:B------:R-:W-:Y:S05]  /*2940*/  BRA.U !UP0, `(.L_x_43) ;  /* 0x0000000108f07547 */ /* 0x000fea000b800000 */
[----:B------:R-:W-:-:S05]  /*2950*/  IMAD.WIDE.U32 R6, R11, 0x4, R6 ;  /* 0x000000040b067825 */ /* 0x000fca00078e0006 */
[----:B01----:R-:W2:Y:S01]  /*2960*/  LDG.E R9, desc[UR6][R6.64] ;  /* 0x0000000606097981 */ /* 0x003ea2000c1e1900 */
        /* <DEDUP_REMOVED lines=12> */
[----:B------:R-:W-:-:S07]  /*2a30*/  MOV R9, R13 ;  /* 0x0000000d00097202 */ /* 0x000fce0000000f00 */
.L_x_44:
        /* <DEDUP_REMOVED lines=14> */
.L_x_45:
        /* <DEDUP_REMOVED lines=15> */
.L_x_46:
        /* <DEDUP_REMOVED lines=14> */
.L_x_47:
[----:B------:R2:W-:Y:S01]  /*2cf0*/  STG.E desc[UR6][R6.64+0xc], R13 ;  /* 0x00000c0d06007986 */ /* 0x0005e2000c101906 */
[----:B------:R-:W-:-:S07]  /*2d00*/  IADD3 R11, PT, PT, R11, 0x4, RZ ;  /* 0x000000040b0b7810 */ /* 0x000fce0007ffe0ff */
.L_x_43:
[----:B------:R-:W-:-:S13]  /*2d10*/  ISETP.NE.AND P0, PT, RZ, UR5, PT ;  /* 0x00000005ff007c0c */ /* 0x000fda000bf05270 */
[----:B------:R-:W-:Y:S05]  /*2d20*/  @!P0 EXIT ;  /* 0x000000000000894d */ /* 0x000fea0003800000 */
[----:B------:R-:W3:Y:S01]  /*2d30*/  LDCU.64 UR8, c[0x0][0x380] ;  /* 0x00007000ff0877ac */ /* 0x000ee20008000a00 */
[----:B------:R-:W-:Y:S01]  /*2d40*/  IMAD.WIDE.U32 R4, R11, 0x4, R4 ;  /* 0x000000040b047825 */ /* 0x000fe200078e0004 */
[----:B------:R-:W-:Y:S02]  /*2d50*/  UIADD3 UR4, UPT, UPT, -UR5, URZ, URZ ;  /* 0x000000ff05047290 */ /* 0x000fe4000fffe1ff */
[----:B---3--:R-:W-:-:S04]  /*2d60*/  IADD3 R0, P0, PT, R4, UR8, RZ ;  /* 0x0000000804007c10 */ /* 0x008fc8000ff1e0ff */
[----:B01----:R-:W-:-:S09]  /*2d70*/  IADD3.X R9, PT, PT, R5, UR9, RZ, P0, !PT ;  /* 0x0000000905097c10 */ /* 0x003fd200087fe4ff */
.L_x_49:
[----:B0-----:R-:W-:Y:S02]  /*2d80*/  MOV R4, R0 ;  /* 0x0000000000047202 */ /* 0x001fe40000000f00 */
[----:B------:R-:W-:-:S05]  /*2d90*/  MOV R5, R9 ;  /* 0x0000000900057202 */ /* 0x000fca0000000f00 */
[----:B--2---:R-:W2:Y:S01]  /*2da0*/  LDG.E R7, desc[UR6][R4.64] ;  /* 0x0000000604077981 */ /* 0x004ea2000c1e1900 */
[----:B------:R-:W0:Y:S01]  /*2db0*/  MUFU.RCP R0, R3 ;  /* 0x0000000300007308 */ /* 0x000e220000001000 */
[----:B------:R-:W-:-:S04]  /*2dc0*/  UIADD3 UR4, UPT, UPT, UR4, 0x1, URZ ;  /* 0x0000000104047890 */ /* 0x000fc8000fffe0ff */
[----:B------:R-:W-:Y:S01]  /*2dd0*/  UISETP.NE.AND UP0, UPT, UR4, URZ, UPT ;  /* 0x000000ff0400728c */ /* 0x000fe2000bf05270 */
        /* <DEDUP_REMOVED lines=12> */
.L_x_48:
[----:B------:R0:W-:Y:S01]  /*2ea0*/  STG.E desc[UR6][R4.64], R7 ;  /* 0x0000000704007986 */ /* 0x0001e2000c101906 */
[----:B------:R-:W-:-:S04]  /*2eb0*/  IADD3 R0, P0, PT, R4, 0x4, RZ ;  /* 0x0000000404007810 */ /* 0x000fc80007f1e0ff */
[----:B------:R-:W-:Y:S01]  /*2ec0*/  IADD3.X R9, PT, PT, RZ, R5, RZ, P0, !PT ;  /* 0x00000005ff097210 */ /* 0x000fe200007fe4ff */
[----:B------:R-:W-:Y:S08]  /*2ed0*/  BRA.U UP0, `(.L_x_49) ;  /* 0xfffffffd00a87547 */ /* 0x000ff0000b83ffff */
[----:B------:R-:W-:Y:S05]  /*2ee0*/  EXIT ;  /* 0x000000000000794d */ /* 0x000fea0003800000 */
        .weak           $__internal_0_$__cuda_sm20_sqrt_rn_f32_slowpath
        .type           $__internal_0_$__cuda_sm20_sqrt_rn_f32_slowpath,@function
        .size           $__internal_0_$__cuda_sm20_sqrt_rn_f32_slowpath,($__internal_1_$__cuda_sm3x_div_rn_noftz_f32_slowpath - $__internal_0_$__cuda_sm20_sqrt_rn_f32_slowpath)
$__internal_0_$__cuda_sm20_sqrt_rn_f32_slowpath:
[----:B------:R-:W-:-:S13]  /*2ef0*/  LOP3.LUT P0, RZ, R0, 0x7fffffff, RZ, 0xc0, !PT ;  /* 0x7fffffff00ff7812 */ /* 0x000fda000780c0ff */
[----:B------:R-:W-:Y:S01]  /*2f00*/  @!P0 MOV R3, R0 ;  /* 0x0000000000038202 */ /* 0x000fe20000000f00 */
[----:B------:R-:W-:Y:S06]  /*2f10*/  @!P0 BRA `(.L_x_50) ;  /* 0x0000000000448947 */ /* 0x000fec0003800000 */
[----:B------:R-:W-:-:S13]  /*2f20*/  FSETP.GEU.FTZ.AND P0, PT, R0, RZ, PT ;  /* 0x000000ff0000720b */ /* 0x000fda0003f1e000 */
[----:B------:R-:W-:Y:S01]  /*2f30*/  @!P0 MOV R3, 0x7fffffff ;  /* 0x7fffffff00038802 */ /* 0x000fe20000000f00 */
[----:B------:R-:W-:Y:S06]  /*2f40*/  @!P0 BRA `(.L_x_50) ;  /* 0x0000000000388947 */ /* 0x000fec0003800000 */
[----:B------:R-:W-:-:S13]  /*2f50*/  FSETP.GTU.FTZ.AND P0, PT, |R0|, +INF , PT ;  /* 0x7f8000000000780b */ /* 0x000fda0003f1c200 */
[----:B------:R-:W-:Y:S01]  /*2f60*/  @P0 FADD.FTZ R3, R0, 1 ;  /* 0x3f80000000030421 */ /* 0x000fe20000010000 */
[----:B------:R-:W-:Y:S06]  /*2f70*/  @P0 BRA `(.L_x_50) ;  /* 0x00000000002c0947 */ /* 0x000fec0003800000 */
[----:B------:R-:W-:-:S13]  /*2f80*/  FSETP.NEU.FTZ.AND P0, PT, |R0|, +INF , PT ;  /* 0x7f8000000000780b */ /* 0x000fda0003f1d200 */
[----:B------:R-:W-:Y:S01]  /*2f90*/  @!P0 MOV R3, R0 ;  /* 0x0000000000038202 */ /* 0x000fe20000000f00 */
[----:B------:R-:W-:Y:S06]  /*2fa0*/  @!P0 BRA `(.L_x_50) ;  /* 0x0000000000208947 */ /* 0x000fec0003800000 */
[----:B------:R-:W-:-:S04]  /*2fb0*/  FFMA R0, R0, 1.84467440737095516160e+19, RZ ;  /* 0x5f80000000007823 */ /* 0x000fc800000000ff */
[----:B------:R-:W0:Y:S02]  /*2fc0*/  MUFU.RSQ R3, R0 ;  /* 0x0000000000037308 */ /* 0x000e240000001400 */
[----:B0-----:R-:W-:Y:S01]  /*2fd0*/  FMUL.FTZ R9, R0, R3 ;  /* 0x0000000300097220 */ /* 0x001fe20000410000 */
[----:B------:R-:W-:-:S03]  /*2fe0*/  FMUL.FTZ R3, R3, 0.5 ;  /* 0x3f00000003037820 */ /* 0x000fc60000410000 */
[----:B------:R-:W-:-:S04]  /*2ff0*/  FADD.FTZ R8, -R9, -RZ ;  /* 0x800000ff09087221 */ /* 0x000fc80000010100 */
[----:B------:R-:W-:-:S04]  /*3000*/  FFMA R8, R9, R8, R0 ;  /* 0x0000000809087223 */ /* 0x000fc80000000000 */
[----:B------:R-:W-:-:S04]  /*3010*/  FFMA R3, R8, R3, R9 ;  /* 0x0000000308037223 */ /* 0x000fc80000000009 */
[----:B------:R-:W-:-:S07]  /*3020*/  FMUL.FTZ R3, R3, 2.3283064365386962891e-10 ;  /* 0x2f80000003037820 */ /* 0x000fce0000410000 */
.L_x_50:
[----:B------:R-:W-:Y:S01]  /*3030*/  HFMA2 R9, -RZ, RZ, 0, 0 ;  /* 0x00000000ff097431 */ /* 0x000fe200000001ff */
[----:B------:R-:W-:-:S04]  /*3040*/  MOV R8, R10 ;  /* 0x0000000a00087202 */ /* 0x000fc80000000f00 */
[----:B------:R-:W-:Y:S05]  /*3050*/  RET.REL.NODEC R8 `(_Z16normalize_kernelPfii) ;  /* 0xffffffcc08e87950 */ /* 0x000fea0003c3ffff */
        .weak           $__internal_1_$__cuda_sm3x_div_rn_noftz_f32_slowpath
        .type           $__internal_1_$__cuda_sm3x_div_rn_noftz_f32_slowpath,@function
        .size           $__internal_1_$__cuda_sm3x_div_rn_noftz_f32_slowpath,(.L_x_61 - $__internal_1_$__cuda_sm3x_div_rn_noftz_f32_slowpath)
$__internal_1_$__cuda_sm3x_div_rn_noftz_f32_slowpath:
[----:B------:R-:W-:Y:S02]  /*3060*/  SHF.R.U32.HI R13, RZ, 0x17, R3 ;  /* 0x00000017ff0d7819 */ /* 0x000fe40000011603 */
[----:B------:R-:W-:Y:S02]  /*3070*/  SHF.R.U32.HI R16, RZ, 0x17, R0 ;  /* 0x00000017ff107819 */ /* 0x000fe40000011600 */
[----:B------:R-:W-:Y:S02]  /*3080*/  LOP3.LUT R13, R13, 0xff, RZ, 0xc0, !PT ;  /* 0x000000ff0d0d7812 */ /* 0x000fe400078ec0ff */
[----:B------:R-:W-:Y:S02]  /*3090*/  LOP3.LUT R16, R16, 0xff, RZ, 0xc0, !PT ;  /* 0x000000ff10107812 */ /* 0x000fe400078ec0ff */
[----:B------:R-:W-:Y:S02]  /*30a0*/  IADD3 R19, PT, PT, R13, -0x1, RZ ;  /* 0xffffffff0d137810 */ /* 0x000fe40007ffe0ff */
[----:B------:R-:W-:-:S02]  /*30b0*/  IADD3 R18, PT, PT, R16, -0x1, RZ ;  /* 0xffffffff10127810 */ /* 0x000fc40007ffe0ff */
[----:B------:R-:W-:Y:S02]  /*30c0*/  ISETP.GT.U32.AND P0, PT, R19, 0xfd, PT ;  /* 0x000000fd1300780c */ /* 0x000fe40003f04070 */
[----:B------:R-:W-:Y:S02]  /*30d0*/  MOV R17, R3 ;  /* 0x0000000300117202 */ /* 0x000fe40000000f00 */
[----:B------:R-:W-:-:S13]  /*30e0*/  ISETP.GT.U32.OR P0, PT, R18, 0xfd, P0 ;  /* 0x000000fd1200780c */ /* 0x000fda0000704470 */
[----:B------:R-:W-:Y:S01]  /*30f0*/  @!P0 MOV R15, RZ ;  /* 0x000000ff000f8202 */ /* 0x000fe20000000f00 */
[----:B------:R-:W-:Y:S06]  /*3100*/  @!P0 BRA `(.L_x_51) ;  /* 0x00000000005c8947 */ /* 0x000fec0003800000 */
[----:B------:R-:W-:Y:S02]  /*3110*/  FSETP.GTU.FTZ.AND P0, PT, |R0|, +INF , PT ;  /* 0x7f8000000000780b */ /* 0x000fe40003f1c200 */
[----:B------:R-:W-:-:S04]  /*3120*/  FSETP.GTU.FTZ.AND P1, PT, |R3|, +INF , PT ;  /* 0x7f8000000300780b */ /* 0x000fc80003f3c200 */
[----:B------:R-:W-:-:S13]  /*3130*/  PLOP3.LUT P0, PT, P0, P1, PT, 0xf8, 0x8f ;  /* 0x00000000008f781c */ /* 0x000fda0000703f70 */
[----:B------:R-:W-:Y:S05]  /*3140*/  @P0 BRA `(.L_x_52) ;  /* 0x0000000400440947 */ /* 0x000fea0003800000 */
[----:B------:R-:W-:-:S13]  /*3150*/  LOP3.LUT P0, RZ, R17, 0x7fffffff, R0, 0xc8, !PT ;  /* 0x7fffffff11ff7812 */ /* 0x000fda000780c800 */
[----:B------:R-:W-:Y:S05]  /*3160*/  @!P0 BRA `(.L_x_53) ;  /* 0x0000000400348947 */ /* 0x000fea0003800000 */
[C---:B------:R-:W-:Y:S02]  /*3170*/  FSETP.NEU.FTZ.AND P3, PT, |R0|.reuse, +INF , PT ;  /* 0x7f8000000000780b */ /* 0x040fe40003f7d200 */
[----:B------:R-:W-:Y:S02]  /*3180*/  FSETP.NEU.FTZ.AND P1, PT, |R3|, +INF , PT ;  /* 0x7f8000000300780b */ /* 0x000fe40003f3d200 */
[----:B------:R-:W-:-:S11]  /*3190*/  FSETP.NEU.FTZ.AND P0, PT, |R0|, +INF , PT ;  /* 0x7f8000000000780b */ /* 0x000fd60003f1d200 */
[----:B------:R-:W-:Y:S05]  /*31a0*/  @!P1 BRA !P3, `(.L_x_53) ;  /* 0x0000000400249947 */ /* 0x000fea0005800000 */
[----:B------:R-:W-:-:S04]  /*31b0*/  LOP3.LUT P3, RZ, R0, 0x7fffffff, RZ, 0xc0, !PT ;  /* 0x7fffffff00ff7812 */ /* 0x000fc8000786c0ff */
[----:B------:R-:W-:-:S13]  /*31c0*/  PLOP3.LUT P1, PT, P1, P3, PT, 0x2f, 0xf2 ;  /* 0x0000000000f2781c */ /* 0x000fda0000f26577 */
[----:B------:R-:W-:Y:S05]  /*31d0*/  @P1 BRA `(.L_x_54) ;  /* 0x0000000400101947 */ /* 0x000fea0003800000 */
[----:B------:R-:W-:-:S04]  /*31e0*/  LOP3.LUT P1, RZ, R17, 0x7fffffff, RZ, 0xc0, !PT ;  /* 0x7fffffff11ff7812 */ /* 0x000fc8000782c0ff */
[----:B------:R-:W-:-:S13]  /*31f0*/  PLOP3.LUT P0, PT, P0, P1, PT, 0x2f, 0xf2 ;  /* 0x0000000000f2781c */ /* 0x000fda0000702577 */
[----:B------:R-:W-:Y:S05]  /*3200*/  @P0 BRA `(.L_x_55) ;  /* 0x0000000000f80947 */ /* 0x000fea0003800000 */
[----:B------:R-:W-:Y:S02]  /*3210*/  ISETP.GE.AND P0, PT, R18, RZ, PT ;  /* 0x000000ff1200720c */ /* 0x000fe40003f06270 */
[----:B------:R-:W-:-:S11]  /*3220*/  ISETP.GE.AND P1, PT, R19, RZ, PT ;  /* 0x000000ff1300720c */ /* 0x000fd60003f26270 */
[----:B------:R-:W-:Y:S01]  /*3230*/  @P0 MOV R15, RZ ;  /* 0x000000ff000f0202 */ /* 0x000fe20000000f00 */
[----:B------:R-:W-:Y:S01]  /*3240*/  @!P0 FFMA R0, R0, 1.84467440737095516160e+19, RZ ;  /* 0x5f80000000008823 */ /* 0x000fe200000000ff */
[----:B------:R-:W-:Y:S01]  /*3250*/  @!P0 MOV R15, 0xffffffc0 ;  /* 0xffffffc0000f8802 */ /* 0x000fe20000000f00 */
[----:B------:R-:W-:-:S03]  /*3260*/  @!P1 FFMA R17, R3, 1.84467440737095516160e+19, RZ ;  /* 0x5f80000003119823 */ /* 0x000fc600000000ff */
[----:B------:R-:W-:-:S07]  /*3270*/  @!P1 IADD3 R15, PT, PT, R15, 0x40, RZ ;  /* 0x000000400f0f9810 */ /* 0x000fce0007ffe0ff */
.L_x_51:
[----:B------:R-:W-:-:S04]  /*3280*/  LEA R18, R13, 0xc0800000, 0x17 ;  /* 0xc08000000d127811 */ /* 0x000fc800078eb8ff */
[----:B------:R-:W-:Y:S02]  /*3290*/  IADD3 R20, PT, PT, -R18, R17, RZ ;  /* 0x0000001112147210 */ /* 0x000fe40007ffe1ff */
[----:B------:R-:W-:Y:S02]  /*32a0*/  IADD3 R18, PT, PT, R16, -0x7f, RZ ;  /* 0xffffff8110127810 */ /* 0x000fe40007ffe0ff */
[----:B------:R-:W0:Y:S01]  /*32b0*/  MUFU.RCP R22, R20 ;  /* 0x0000001400167308 */ /* 0x000e220000001000 */
[----:B------:R-:W-:Y:S02]  /*32c0*/  FADD.FTZ R19, -R20, -RZ ;  /* 0x800000ff14137221 */ /* 0x000fe40000010100 */
[C---:B------:R-:W-:Y:S01]  /*32d0*/  IMAD R0, R18.reuse, -0x800000, R0 ;  /* 0xff80000012007824 */ /* 0x040fe200078e0200 */
[----:B------:R-:W-:-:S04]  /*32e0*/  IADD3 R18, PT, PT, R18, 0x7f, -R13 ;  /* 0x0000007f12127810 */ /* 0x000fc80007ffe80d */
[----:B------:R-:W-:Y:S01]  /*32f0*/  IADD3 R18, PT, PT, R18, R15, RZ ;  /* 0x0000000f12127210 */ /* 0x000fe20007ffe0ff */
[----:B0-----:R-:W-:-:S04]  /*3300*/  FFMA R17, R22, R19, 1 ;  /* 0x3f80000016117423 */ /* 0x001fc80000000013 */
[----:B------:R-:W-:-:S04]  /*3310*/  FFMA R17, R22, R17, R22 ;  /* 0x0000001116117223 */ /* 0x000fc80000000016 */
[----:B------:R-:W-:-:S04]  /*3320*/  FFMA R16, R0, R17, RZ ;  /* 0x0000001100107223 */ /* 0x000fc800000000ff */
[----:B------:R-:W-:-:S04]  /*3330*/  FFMA R21, R19, R16, R0 ;  /* 0x0000001013157223 */ /* 0x000fc80000000000 */
[----:B------:R-:W-:-:S04]  /*3340*/  FFMA R16, R17, R21, R16 ;  /* 0x0000001511107223 */ /* 0x000fc80000000010 */
[----:B------:R-:W-:-:S04]  /*3350*/  FFMA R19, R19, R16, R0 ;  /* 0x0000001013137223 */ /* 0x000fc80000000000 */
[----:B------:R-:W-:-:S05]  /*3360*/  FFMA R0, R17, R19, R16 ;  /* 0x0000001311007223 */ /* 0x000fca0000000010 */
[----:B------:R-:W-:-:S04]  /*3370*/  SHF.R.U32.HI R13, RZ, 0x17, R0 ;  /* 0x00000017ff0d7819 */ /* 0x000fc80000011600 */
[----:B------:R-:W-:-:S04]  /*3380*/  LOP3.LUT R13, R13, 0xff, RZ, 0xc0, !PT ;  /* 0x000000ff0d0d7812 */ /* 0x000fc800078ec0ff */
[----:B------:R-:W-:-:S04]  /*3390*/  IADD3 R13, PT, PT, R13, R18, RZ ;  /* 0x000000120d0d7210 */ /* 0x000fc80007ffe0ff */
[----:B------:R-:W-:-:S04]  /*33a0*/  IADD3 R15, PT, PT, R13, -0x1, RZ ;  /* 0xffffffff0d0f7810 */ /* 0x000fc80007ffe0ff */
[----:B------:R-:W-:-:S13]  /*33b0*/  ISETP.GE.U32.AND P0, PT, R15, 0xfe, PT ;  /* 0x000000fe0f00780c */ /* 0x000fda0003f06070 */
[----:B------:R-:W-:Y:S05]  /*33c0*/  @!P0 BRA `(.L_x_56) ;  /* 0x0000000000808947 */ /* 0x000fea0003800000 */
[----:B------:R-:W-:-:S13]  /*33d0*/  ISETP.GT.AND P0, PT, R13, 0xfe, PT ;  /* 0x000000fe0d00780c */ /* 0x000fda0003f04270 */
[----:B------:R-:W-:Y:S05]  /*33e0*/  @P0 BRA `(.L_x_57) ;  /* 0x00000000006c0947 */ /* 0x000fea0003800000 */
[----:B------:R-:W-:-:S13]  /*33f0*/  ISETP.GE.AND P0, PT, R13, 0x1, PT ;  /* 0x000000010d00780c */ /* 0x000fda0003f06270 */
[----:B------:R-:W-:Y:S05]  /*3400*/  @P0 BRA `(.L_x_58) ;  /* 0x0000000000980947 */ /* 0x000fea0003800000 */
[----:B------:R-:W-:Y:S02]  /*3410*/  ISETP.GE.AND P0, PT, R13, -0x18, PT ;  /* 0xffffffe80d00780c */ /* 0x000fe40003f06270 */
[----:B------:R-:W-:-:S11]  /*3420*/  LOP3.LUT R0, R0, 0x80000000, RZ, 0xc0, !PT ;  /* 0x8000000000007812 */ /* 0x000fd600078ec0ff */
[----:B------:R-:W-:Y:S05]  /*3430*/  @!P0 BRA `(.L_x_58) ;  /* 0x00000000008c8947 */ /* 0x000fea0003800000 */
[-CC-:B------:R-:W-:Y:S01]  /*3440*/  FFMA.RZ R15, R17, R19.reuse, R16.reuse ;  /* 0x00000013110f7223 */ /* 0x180fe2000000c010 */
[C---:B------:R-:W-:Y:S02]  /*3450*/  ISETP.NE.AND P3, PT, R13.reuse, RZ, PT ;  /* 0x000000ff0d00720c */ /* 0x040fe40003f65270 */
[----:B------:R-:W-:Y:S02]  /*3460*/  ISETP.NE.AND P1, PT, R13, RZ, PT ;  /* 0x000000ff0d00720c */ /* 0x000fe40003f25270 */
[----:B------:R-:W-:Y:S01]  /*3470*/  LOP3.LUT R18, R15, 0x7fffff, RZ, 0xc0, !PT ;  /* 0x007fffff0f127812 */ /* 0x000fe200078ec0ff */
[CCC-:B------:R-:W-:Y:S01]  /*3480*/  FFMA.RP R15, R17.reuse, R19.reuse, R16.reuse ;  /* 0x00000013110f7223 */ /* 0x1c0fe20000008010 */
[----:B------:R-:W-:Y:S01]  /*3490*/  FFMA.RM R16, R17, R19, R16 ;  /* 0x0000001311107223 */ /* 0x000fe20000004010 */
[----:B------:R-:W-:Y:S02]  /*34a0*/  IADD3 R17, PT, PT, R13, 0x20, RZ ;  /* 0x000000200d117810 */ /* 0x000fe40007ffe0ff */
[----:B------:R-:W-:-:S02]  /*34b0*/  LOP3.LUT R18, R18, 0x800000, RZ, 0xfc, !PT ;  /* 0x0080000012127812 */ /* 0x000fc400078efcff */
[----:B------:R-:W-:Y:S02]  /*34c0*/  IADD3 R13, PT, PT, -R13, RZ, RZ ;  /* 0x000000ff0d0d7210 */ /* 0x000fe40007ffe1ff */
[----:B------:R-:W-:Y:S02]  /*34d0*/  SHF.L.U32 R17, R18, R17, RZ ;  /* 0x0000001112117219 */ /* 0x000fe400000006ff */
[----:B------:R-:W-:Y:S02]  /*34e0*/  FSETP.NEU.FTZ.AND P0, PT, R15, R16, PT ;  /* 0x000000100f00720b */ /* 0x000fe40003f1d000 */
[----:B------:R-:W-:Y:S02]  /*34f0*/  SEL R13, R13, RZ, P3 ;  /* 0x000000ff0d0d7207 */ /* 0x000fe40001800000 */
[----:B------:R-:W-:Y:S02]  /*3500*/  ISETP.NE.AND P1, PT, R17, RZ, P1 ;  /* 0x000000ff1100720c */ /* 0x000fe40000f25270 */
[----:B------:R-:W-:-:S02]  /*3510*/  SHF.R.U32.HI R13, RZ, R13, R18 ;  /* 0x0000000dff0d7219 */ /* 0x000fc40000011612 */
[----:B------:R-:W-:Y:S02]  /*3520*/  PLOP3.LUT P0, PT, P0, P1, PT, 0xf8, 0x8f ;  /* 0x00000000008f781c */ /* 0x000fe40000703f70 */
[----:B------:R-:W-:Y:S02]  /*3530*/  SHF.R.U32.HI R16, RZ, 0x1, R13 ;  /* 0x00000001ff107819 */ /* 0x000fe4000001160d */
[----:B------:R-:W-:-:S04]  /*3540*/  SEL R15, RZ, 0x1, !P0 ;  /* 0x00000001ff0f7807 */ /* 0x000fc80004000000 */
[----:B------:R-:W-:-:S04]  /*3550*/  LOP3.LUT R18, R15, 0x1, R16, 0xf8, !PT ;  /* 0x000000010f127812 */ /* 0x000fc800078ef810 */
[----:B------:R-:W-:-:S04]  /*3560*/  LOP3.LUT R13, R18, R13, RZ, 0xc0, !PT ;  /* 0x0000000d120d7212 */ /* 0x000fc800078ec0ff */
[----:B------:R-:W-:-:S04]  /*3570*/  IADD3 R13, PT, PT, R16, R13, RZ ;  /* 0x0000000d100d7210 */ /* 0x000fc80007ffe0ff */
[----:B------:R-:W-:Y:S01]  /*3580*/  LOP3.LUT R0, R13, R0, RZ, 0xfc, !PT ;  /* 0x000000000d007212 */ /* 0x000fe200078efcff */
[----:B------:R-:W-:Y:S06]  /*3590*/  BRA `(.L_x_58) ;  /* 0x0000000000347947 */ /* 0x000fec0003800000 */
.L_x_57:
[----:B------:R-:W-:-:S04]  /*35a0*/  LOP3.LUT R0, R0, 0x80000000, RZ, 0xc0, !PT ;  /* 0x8000000000007812 */ /* 0x000fc800078ec0ff */
[----:B------:R-:W-:Y:S01]  /*35b0*/  LOP3.LUT R0, R0, 0x7f800000, RZ, 0xfc, !PT ;  /* 0x7f80000000007812 */ /* 0x000fe200078efcff */
[----:B------:R-:W-:Y:S06]  /*35c0*/  BRA `(.L_x_58) ;  /* 0x0000000000287947 */ /* 0x000fec0003800000 */
.L_x_56:
[----:B------:R-:W-:Y:S01]  /*35d0*/  LEA R0, R18, R0, 0x17 ;  /* 0x0000000012007211 */ /* 0x000fe200078eb8ff */
[----:B------:R-:W-:Y:S06]  /*35e0*/  BRA `(.L_x_58) ;  /* 0x0000000000207947 */ /* 0x000fec0003800000 */
.L_x_55:
[----:B------:R-:W-:-:S04]  /*35f0*/  LOP3.LUT R0, R17, 0x80000000, R0, 0x48, !PT ;  /* 0x8000000011007812 */ /* 0x000fc800078e4800 */
[----:B------:R-:W-:Y:S01]  /*3600*/  LOP3.LUT R0, R0, 0x7f800000, RZ, 0xfc, !PT ;  /* 0x7f80000000007812 */ /* 0x000fe200078efcff */
[----:B------:R-:W-:Y:S06]  /*3610*/  BRA `(.L_x_58) ;  /* 0x0000000000147947 */ /* 0x000fec0003800000 */
.L_x_54:
[----:B------:R-:W-:Y:S01]  /*3620*/  LOP3.LUT R0, R17, 0x80000000, R0, 0x48, !PT ;  /* 0x8000000011007812 */ /* 0x000fe200078e4800 */
[----:B------:R-:W-:Y:S06]  /*3630*/  BRA `(.L_x_58) ;  /* 0x00000000000c7947 */ /* 0x000fec0003800000 */
.L_x_53:
[----:B------:R-:W0:Y:S01]  /*3640*/  MUFU.RSQ R0, -QNAN ;  /* 0xffc0000000007908 */ /* 0x000e220000001400 */
[----:B------:R-:W-:Y:S05]  /*3650*/  BRA `(.L_x_58) ;  /* 0x0000000000047947 */ /* 0x000fea0003800000 */
.L_x_52:
[----:B------:R-:W-:-:S07]  /*3660*/  FADD.FTZ R0, R0, R3 ;  /* 0x0000000300007221 */ /* 0x000fce0000010000 */
.L_x_58:
[----:B------:R-:W-:Y:S01]  /*3670*/  HFMA2 R15, -RZ, RZ, 0, 0 ;  /* 0x00000000ff0f7431 */ /* 0x000fe200000001ff */
[----:B0-----:R-:W-:-:S03]  /*3680*/  MOV R13, R0 ;  /* 0x00000000000d7202 */ /* 0x001fc60000000f00 */
[----:B------:R-:W-:Y:S05]  /*3690*/  RET.REL.NODEC R14 `(_Z16normalize_kernelPfii) ;  /* 0xffffffc80e587950 */ /* 0x000fea0003c3ffff */
.L_x_59:
[----:B------:R-:W-:-:S00]  /*36a0*/  BRA `(.L_x_59) ;  /* 0xfffffffc00fc7947 */ /* 0x000fc0000383ffff */
[----:B------:R-:W-:-:S00]  /*36b0*/  NOP ;  /* 0x0000000000007918 */ /* 0x000fc00000000000 */
        /* <DEDUP_REMOVED lines=12> */
.L_x_61:


//--------------------- .nv.shared.reserved.0     --------------------------
	.section	.nv.shared.reserved.0,"aw",@nobits
	.weak		__nv_reservedSMEM_offset_0_alias
	.size		__nv_reservedSMEM_offset_0_alias, 0, 64
	.other		__nv_reservedSMEM_offset_0_alias,@"STO_CUDA_RESERVED_SHARED STV_DEFAULT"
__nv_reservedSMEM_offset_0_alias:
	.zero		0
	.zero		64


//--------------------- .nv.constant0._Z16normalize_kernelPfii --------------------------
	.section	.nv.constant0._Z16normalize_kernelPfii,"a",@progbits
	.sectionflags	@""
	.align	4
.nv.constant0._Z16normalize_kernelPfii:
	.zero		912


//--------------------- SYMBOLS --------------------------

	.type		.nv.reservedSmem.offset0,@object
	.size		.nv.reservedSmem.offset0,0x4
